// auto-generated by cutlass_sweep.gemm — config: {"arch": "sm_100", "cluster_m": 2, "cluster_n": 1, "dtype": "e5m2", "stages": 3, "tile_k": 128, "tile_m": 256, "tile_n": 256}
#include "cutlass/cutlass.h"
#include "cutlass/gemm/collective/collective_builder.hpp"
#include "cutlass/gemm/device/gemm_universal_adapter.h"
#include "cutlass/gemm/kernel/gemm_universal.hpp"
#include "cutlass/epilogue/collective/collective_builder.hpp"

using ElemA = cutlass::float_e5m2_t;
using ElemB = cutlass::float_e5m2_t;
using ElemCD = cutlass::float_e5m2_t;
using Acc  = float;
using TileShape    = cute::Shape<cute::_256, cute::_256, cute::_128>;
using ClusterShape = cute::Shape<cute::_2, cute::_1, cute::_1>;

using CollectiveEpilogue = typename cutlass::epilogue::collective::CollectiveBuilder<
    cutlass::arch::Sm100, cutlass::arch::OpClassTensorOp,
    TileShape, ClusterShape,
    cutlass::epilogue::collective::EpilogueTileAuto,
    Acc, Acc,
    ElemCD, cutlass::layout::RowMajor, 128 / cutlass::sizeof_bits<ElemCD>::value,
    ElemCD, cutlass::layout::RowMajor, 128 / cutlass::sizeof_bits<ElemCD>::value,
    cutlass::epilogue::collective::EpilogueScheduleAuto
  >::CollectiveOp;

using CollectiveMainloop = typename cutlass::gemm::collective::CollectiveBuilder<
    cutlass::arch::Sm100, cutlass::arch::OpClassTensorOp,
    ElemA, cutlass::layout::RowMajor, 128 / cutlass::sizeof_bits<ElemA>::value,
    ElemB, cutlass::layout::ColumnMajor, 128 / cutlass::sizeof_bits<ElemB>::value,
    Acc,
    TileShape, ClusterShape,
    cutlass::gemm::collective::StageCount<3>,
    cutlass::gemm::collective::KernelScheduleAuto
  >::CollectiveOp;

using GemmKernel = cutlass::gemm::kernel::GemmUniversal<
    cute::Shape<int,int,int,int>,
    CollectiveMainloop,
    CollectiveEpilogue
>;
using Gemm = cutlass::gemm::device::GemmUniversalAdapter<GemmKernel>;

// Force the device kernel symbol into the cubin without needing a host main.
auto* _anchor = &cutlass::device_kernel<GemmKernel>;


// ===== COMPILED SASS (sm_100a) =====

	.target	sm_100a

	.elftype	@"ET_EXEC"


//--------------------- .note.nv.tkinfo           --------------------------
	.section	.note.nv.tkinfo,"",@"SHT_NOTE"
	.sectionflags	@"SHF_NOTE_NV_TKINFO"
	.tkinfo
        /*0018*/ 	.word	0x00000002
        /*0030*/ 	.string	""
        /*0030*/ 	.string	"ptxas"
        /*0030*/ 	.string	"Cuda compilation tools, release 13.0, V13.0.88"
        /*0030*/ 	.string	"Build cuda_13.0.r13.0/compiler.36424714_0"
        /*0030*/ 	.string	"-arch sm_100a -m 64 "



//--------------------- .note.nv.cuinfo           --------------------------
	.section	.note.nv.cuinfo,"",@"SHT_NOTE"
	.sectionflags	@"SHF_NOTE_NV_CUINFO"
        /*0018*/ 	.short	0x0002
        /*001a*/ 	.short	0x0064
        /*001c*/ 	.short	0x0082
	.zero		2


//--------------------- .nv.info                  --------------------------
	.section	.nv.info,"",@"SHT_CUDA_INFO"
	.align	4


	//----- nvinfo : EIATTR_REGCOUNT
	.align		4
        /*0000*/ 	.byte	0x04, 0x2f
        /*0002*/ 	.short	(.L_20 - .L_19)
	.align		4
.L_19:
        /*0004*/ 	.word	index@(_ZN7cutlass13device_kernelINS_4gemm6kernel13GemmUniversalIN4cute5tupleIJiiiiEEENS1_10collective13CollectiveMmaINS1_35MainloopSm100TmaUmmaWarpSpecializedILi3ELi2ELi2ENS5_IJNS4_1CILi2EEENSA_ILi1EEESC_EEEEENS5_IJNSA_ILi256EEESF_NSA_ILi128EEEEEENS_12float_e5m2_tENS5_IJlSC_lEEESI_SJ_NS4_8TiledMMAINS4_8MMA_AtomIJNS4_10MMA_TraitsINS4_25SM100_MMA_F8F6F4_2x1SM_SSEJSI_SI_fSF_SF_NS4_17integral_constantINS4_4UMMA5MajorELSQ_0EEESR_NSO_INSP_7ScaleInELSS_0EEEST_EEEEEENS4_6LayoutINS5_IJSC_SC_SC_EEENS5_IJNSA_ILi0EEESY_SY_EEEEENS5_IJNS4_10UnderscoreES11_S11_EEEEENS4_18SM100_TMA_2SM_LOADENS4_14ComposedLayoutINS4_7SwizzleILi3ELi4ELi3EEENS4_18smem_ptr_flag_bitsILi8EEENSW_INS5_IJNSA_ILi8EEESG_EEENS5_IJSG_SC_EEEEEEEvNS4_8identityES14_S1E_vS1F_EENS_8epilogue10collective18CollectiveEpilogueINS1H_23Sm100TmaWarpSpecializedILi4ELi2ELi64ELb0ELb0EEEJNS5_IJSG_SF_SG_EEENS5_IJNSW_ISG_SC_EENSW_INSA_ILi64EEESC_EEEEESI_SJ_SI_SJ_NS1H_6fusion15FusionCallbacksIS1L_NS1R_17LinearCombinationISI_fSI_fLNS_15FloatRoundStyleE2EEES1M_S1Q_JEEENS4_5SM1004TMEM4LOAD26SM100_TMEM_LOAD_32dp32b64xENS4_13SM90_TMA_LOADENS15_INS16_ILi2ELi4ELi3EEES19_NSW_INS5_IJS1A_S1O_EEENS5_IJS1O_SC_EEEEEEENS4_39AutoVectorizingCopyWithAssumedAlignmentILi128EEENS4_14SM90_TMA_STOREES26_S28_S28_EEEvvEEEEvNT_6ParamsE)
        /*0008*/ 	.word	0x000000de


	//----- nvinfo : EIATTR_FRAME_SIZE
	.align		4
.L_20:
        /*000c*/ 	.byte	0x04, 0x11
        /*000e*/ 	.short	(.L_22 - .L_21)
	.align		4
.L_21:
        /*0010*/ 	.word	index@($__internal_2_$__cuda_sm10x_tcgen05_guardrail_trap_unallocated_columns_being_dealloced)
        /*0014*/ 	.word	0x00000000


	//----- nvinfo : EIATTR_FRAME_SIZE
	.align		4
.L_22:
        /*0018*/ 	.byte	0x04, 0x11
        /*001a*/ 	.short	(.L_24 - .L_23)
	.align		4
.L_23:
        /*001c*/ 	.word	index@($__internal_1_$__cuda_sm10x_tcgen05_guardrail_trap_phase_invalid_during_alloc)
        /*0020*/ 	.word	0x00000000


	//----- nvinfo : EIATTR_FRAME_SIZE
	.align		4
.L_24:
        /*0024*/ 	.byte	0x04, 0x11
        /*0026*/ 	.short	(.L_26 - .L_25)
	.align		4
.L_25:
        /*0028*/ 	.word	index@($__internal_0_$__cuda_sm10x_tcgen05_guardrail_trap_col_being_dealloced_not_returned_by_alloc)
        /*002c*/ 	.word	0x00000000


	//----- nvinfo : EIATTR_FRAME_SIZE
	.align		4
.L_26:
        /*0030*/ 	.byte	0x04, 0x11
        /*0032*/ 	.short	(.L_28 - .L_27)
	.align		4
.L_27:
        /*0034*/ 	.word	index@(_ZN7cutlass13device_kernelINS_4gemm6kernel13GemmUniversalIN4cute5tupleIJiiiiEEENS1_10collective13CollectiveMmaINS1_35MainloopSm100TmaUmmaWarpSpecializedILi3ELi2ELi2ENS5_IJNS4_1CILi2EEENSA_ILi1EEESC_EEEEENS5_IJNSA_ILi256EEESF_NSA_ILi128EEEEEENS_12float_e5m2_tENS5_IJlSC_lEEESI_SJ_NS4_8TiledMMAINS4_8MMA_AtomIJNS4_10MMA_TraitsINS4_25SM100_MMA_F8F6F4_2x1SM_SSEJSI_SI_fSF_SF_NS4_17integral_constantINS4_4UMMA5MajorELSQ_0EEESR_NSO_INSP_7ScaleInELSS_0EEEST_EEEEEENS4_6LayoutINS5_IJSC_SC_SC_EEENS5_IJNSA_ILi0EEESY_SY_EEEEENS5_IJNS4_10UnderscoreES11_S11_EEEEENS4_18SM100_TMA_2SM_LOADENS4_14ComposedLayoutINS4_7SwizzleILi3ELi4ELi3EEENS4_18smem_ptr_flag_bitsILi8EEENSW_INS5_IJNSA_ILi8EEESG_EEENS5_IJSG_SC_EEEEEEEvNS4_8identityES14_S1E_vS1F_EENS_8epilogue10collective18CollectiveEpilogueINS1H_23Sm100TmaWarpSpecializedILi4ELi2ELi64ELb0ELb0EEEJNS5_IJSG_SF_SG_EEENS5_IJNSW_ISG_SC_EENSW_INSA_ILi64EEESC_EEEEESI_SJ_SI_SJ_NS1H_6fusion15FusionCallbacksIS1L_NS1R_17LinearCombinationISI_fSI_fLNS_15FloatRoundStyleE2EEES1M_S1Q_JEEENS4_5SM1004TMEM4LOAD26SM100_TMEM_LOAD_32dp32b64xENS4_13SM90_TMA_LOADENS15_INS16_ILi2ELi4ELi3EEES19_NSW_INS5_IJS1A_S1O_EEENS5_IJS1O_SC_EEEEEEENS4_39AutoVectorizingCopyWithAssumedAlignmentILi128EEENS4_14SM90_TMA_STOREES26_S28_S28_EEEvvEEEEvNT_6ParamsE)
        /*0038*/ 	.word	0x00000000


	//----- nvinfo : EIATTR_MIN_STACK_SIZE
	.align		4
.L_28:
        /*003c*/ 	.byte	0x04, 0x12
        /*003e*/ 	.short	(.L_30 - .L_29)
	.align		4
.L_29:
        /*0040*/ 	.word	index@(_ZN7cutlass13device_kernelINS_4gemm6kernel13GemmUniversalIN4cute5tupleIJiiiiEEENS1_10collective13CollectiveMmaINS1_35MainloopSm100TmaUmmaWarpSpecializedILi3ELi2ELi2ENS5_IJNS4_1CILi2EEENSA_ILi1EEESC_EEEEENS5_IJNSA_ILi256EEESF_NSA_ILi128EEEEEENS_12float_e5m2_tENS5_IJlSC_lEEESI_SJ_NS4_8TiledMMAINS4_8MMA_AtomIJNS4_10MMA_TraitsINS4_25SM100_MMA_F8F6F4_2x1SM_SSEJSI_SI_fSF_SF_NS4_17integral_constantINS4_4UMMA5MajorELSQ_0EEESR_NSO_INSP_7ScaleInELSS_0EEEST_EEEEEENS4_6LayoutINS5_IJSC_SC_SC_EEENS5_IJNSA_ILi0EEESY_SY_EEEEENS5_IJNS4_10UnderscoreES11_S11_EEEEENS4_18SM100_TMA_2SM_LOADENS4_14ComposedLayoutINS4_7SwizzleILi3ELi4ELi3EEENS4_18smem_ptr_flag_bitsILi8EEENSW_INS5_IJNSA_ILi8EEESG_EEENS5_IJSG_SC_EEEEEEEvNS4_8identityES14_S1E_vS1F_EENS_8epilogue10collective18CollectiveEpilogueINS1H_23Sm100TmaWarpSpecializedILi4ELi2ELi64ELb0ELb0EEEJNS5_IJSG_SF_SG_EEENS5_IJNSW_ISG_SC_EENSW_INSA_ILi64EEESC_EEEEESI_SJ_SI_SJ_NS1H_6fusion15FusionCallbacksIS1L_NS1R_17LinearCombinationISI_fSI_fLNS_15FloatRoundStyleE2EEES1M_S1Q_JEEENS4_5SM1004TMEM4LOAD26SM100_TMEM_LOAD_32dp32b64xENS4_13SM90_TMA_LOADENS15_INS16_ILi2ELi4ELi3EEES19_NSW_INS5_IJS1A_S1O_EEENS5_IJS1O_SC_EEEEEEENS4_39AutoVectorizingCopyWithAssumedAlignmentILi128EEENS4_14SM90_TMA_STOREES26_S28_S28_EEEvvEEEEvNT_6ParamsE)
        /*0044*/ 	.word	0x00000000
.L_30:


//--------------------- .nv.compat                --------------------------
	.section	.nv.compat,"",@"SHT_CUDA_COMPAT_INFO"
	.align	4
        /*0000*/ 	.byte	0x02, 0x09, 0x01, 0x00, 0x02, 0x02, 0x02, 0x00, 0x02, 0x05, 0x05, 0x00, 0x03, 0x07, 0x01, 0x01
        /*0010*/ 	.byte	0x02, 0x03, 0x01, 0x00, 0x02, 0x06, 0x01, 0x00, 0x04, 0x0b, 0x08, 0x00, 0x09, 0x00, 0x00, 0x00
        /*0020*/ 	.byte	0x00, 0x00, 0x00, 0x00


//--------------------- .nv.info._ZN7cutlass13device_kernelINS_4gemm6kernel13GemmUniversalIN4cute5tupleIJiiiiEEENS1_10collective13CollectiveMmaINS1_35MainloopSm100TmaUmmaWarpSpecializedILi3ELi2ELi2ENS5_IJNS4_1CILi2EEENSA_ILi1EEESC_EEEEENS5_IJNSA_ILi256EEESF_NSA_ILi128EEEEEENS_12float_e5m2_tENS5_IJlSC_lEEESI_SJ_NS4_8TiledMMAINS4_8MMA_AtomIJNS4_10MMA_TraitsINS4_25SM100_MMA_F8F6F4_2x1SM_SSEJSI_SI_fSF_SF_NS4_17integral_constantINS4_4UMMA5MajorELSQ_0EEESR_NSO_INSP_7ScaleInELSS_0EEEST_EEEEEENS4_6LayoutINS5_IJSC_SC_SC_EEENS5_IJNSA_ILi0EEESY_SY_EEEEENS5_IJNS4_10UnderscoreES11_S11_EEEEENS4_18SM100_TMA_2SM_LOADENS4_14ComposedLayoutINS4_7SwizzleILi3ELi4ELi3EEENS4_18smem_ptr_flag_bitsILi8EEENSW_INS5_IJNSA_ILi8EEESG_EEENS5_IJSG_SC_EEEEEEEvNS4_8identityES14_S1E_vS1F_EENS_8epilogue10collective18CollectiveEpilogueINS1H_23Sm100TmaWarpSpecializedILi4ELi2ELi64ELb0ELb0EEEJNS5_IJSG_SF_SG_EEENS5_IJNSW_ISG_SC_EENSW_INSA_ILi64EEESC_EEEEESI_SJ_SI_SJ_NS1H_6fusion15FusionCallbacksIS1L_NS1R_17LinearCombinationISI_fSI_fLNS_15FloatRoundStyleE2EEES1M_S1Q_JEEENS4_5SM1004TMEM4LOAD26SM100_TMEM_LOAD_32dp32b64xENS4_13SM90_TMA_LOADENS15_INS16_ILi2ELi4ELi3EEES19_NSW_INS5_IJS1A_S1O_EEENS5_IJS1O_SC_EEEEEEENS4_39AutoVectorizingCopyWithAssumedAlignmentILi128EEENS4_14SM90_TMA_STOREES26_S28_S28_EEEvvEEEEvNT_6ParamsE --------------------------
	.section	.nv.info._ZN7cutlass13device_kernelINS_4gemm6kernel13GemmUniversalIN4cute5tupleIJiiiiEEENS1_10collective13CollectiveMmaINS1_35MainloopSm100TmaUmmaWarpSpecializedILi3ELi2ELi2ENS5_IJNS4_1CILi2EEENSA_ILi1EEESC_EEEEENS5_IJNSA_ILi256EEESF_NSA_ILi128EEEEEENS_12float_e5m2_tENS5_IJlSC_lEEESI_SJ_NS4_8TiledMMAINS4_8MMA_AtomIJNS4_10MMA_TraitsINS4_25SM100_MMA_F8F6F4_2x1SM_SSEJSI_SI_fSF_SF_NS4_17integral_constantINS4_4UMMA5MajorELSQ_0EEESR_NSO_INSP_7ScaleInELSS_0EEEST_EEEEEENS4_6LayoutINS5_IJSC_SC_SC_EEENS5_IJNSA_ILi0EEESY_SY_EEEEENS5_IJNS4_10UnderscoreES11_S11_EEEEENS4_18SM100_TMA_2SM_LOADENS4_14ComposedLayoutINS4_7SwizzleILi3ELi4ELi3EEENS4_18smem_ptr_flag_bitsILi8EEENSW_INS5_IJNSA_ILi8EEESG_EEENS5_IJSG_SC_EEEEEEEvNS4_8identityES14_S1E_vS1F_EENS_8epilogue10collective18CollectiveEpilogueINS1H_23Sm100TmaWarpSpecializedILi4ELi2ELi64ELb0ELb0EEEJNS5_IJSG_SF_SG_EEENS5_IJNSW_ISG_SC_EENSW_INSA_ILi64EEESC_EEEEESI_SJ_SI_SJ_NS1H_6fusion15FusionCallbacksIS1L_NS1R_17LinearCombinationISI_fSI_fLNS_15FloatRoundStyleE2EEES1M_S1Q_JEEENS4_5SM1004TMEM4LOAD26SM100_TMEM_LOAD_32dp32b64xENS4_13SM90_TMA_LOADENS15_INS16_ILi2ELi4ELi3EEES19_NSW_INS5_IJS1A_S1O_EEENS5_IJS1O_SC_EEEEEEENS4_39AutoVectorizingCopyWithAssumedAlignmentILi128EEENS4_14SM90_TMA_STOREES26_S28_S28_EEEvvEEEEvNT_6ParamsE,"",@"SHT_CUDA_INFO"
	.sectionflags	@""
	.align	4


	//----- nvinfo : EIATTR_CUDA_API_VERSION
	.align		4
        /*0000*/ 	.byte	0x04, 0x37
        /*0002*/ 	.short	(.L_32 - .L_31)
.L_31:
        /*0004*/ 	.word	0x00000082


	//----- nvinfo : EIATTR_KPARAM_INFO
	.align		4
.L_32:
        /*0008*/ 	.byte	0x04, 0x17
        /*000a*/ 	.short	(.L_34 - .L_33)
.L_33:
        /*000c*/ 	.word	0x00000000
        /*0010*/ 	.short	0x0000
        /*0012*/ 	.short	0x0000
        /*0014*/ 	.byte	0x00, 0xf0, 0x01, 0x20


	//----- nvinfo : EIATTR_AT_ENTRY_FRAGMENTS
	.align		4
.L_34:
        /*0018*/ 	.byte	0x04, 0x4f
        /*001a*/ 	.short	(.L_36 - .L_35)


	//   ....[0]....
.L_35:
        /*001c*/ 	.word	0x00000007


	//----- nvinfo : EIATTR_RESERVED_SMEM_USED
	.align		4
.L_36:
        /*0020*/ 	.byte	0x01, 0x41
	.zero		2


	//----- nvinfo : EIATTR_SPARSE_MMA_MASK
	.align		4
        /*0024*/ 	.byte	0x03, 0x50
        /*0026*/ 	.short	0x0000


	//----- nvinfo : EIATTR_TCGEN05_2CTA_USED
	.align		4
        /*0028*/ 	.byte	0x01, 0x52
	.zero		2


	//----- nvinfo : EIATTR_MAXREG_COUNT
	.align		4
        /*002c*/ 	.byte	0x03, 0x1b
        /*002e*/ 	.short	0x00ff


	//----- nvinfo : EIATTR_NUM_BARRIERS
	.align		4
        /*0030*/ 	.byte	0x02, 0x4c
        /*0032*/ 	.byte	0x07
	.zero		1


	//----- nvinfo : EIATTR_EXTERNS
	.align		4
        /*0034*/ 	.byte	0x04, 0x0f
        /*0036*/ 	.short	(.L_38 - .L_37)


	//   ....[0]....
	.align		4
.L_37:
        /*0038*/ 	.word	index@(__assertfail)


	//----- nvinfo : EIATTR_MERCURY_ISA_VERSION
	.align		4
.L_38:
        /*003c*/ 	.byte	0x03, 0x5f
        /*003e*/ 	.short	0x0101


	//----- nvinfo : EIATTR_INT_WARP_WIDE_INSTR_OFFSETS
	.align		4
        /*0040*/ 	.byte	0x04, 0x31
        /*0042*/ 	.short	(.L_40 - .L_39)


	//   ....[0]....
.L_39:
        /*0044*/ 	.word	0x00000cb0


	//   ....[1]....
        /*0048*/ 	.word	0x00000d50


	//   ....[2]....
        /*004c*/ 	.word	0x00002070


	//   ....[3]....
        /*0050*/ 	.word	0x00003da0


	//   ....[4]....
        /*0054*/ 	.word	0x00003dc0


	//   ....[5]....
        /*0058*/ 	.word	0x00003df0


	//   ....[6]....
        /*005c*/ 	.word	0x00004730


	//   ....[7]....
        /*0060*/ 	.word	0x000047a0


	//   ....[8]....
        /*0064*/ 	.word	0x00004880


	//   ....[9]....
        /*0068*/ 	.word	0x00004900


	//   ....[10]....
        /*006c*/ 	.word	0x00004a10


	//   ....[11]....
        /*0070*/ 	.word	0x00004aa0


	//   ....[12]....
        /*0074*/ 	.word	0x00004c80


	//   ....[13]....
        /*0078*/ 	.word	0x00004de0


	//----- nvinfo : EIATTR_COOP_GROUP_MASK_REGIDS
	.align		4
.L_40:
        /*007c*/ 	.byte	0x04, 0x29
        /*007e*/ 	.short	(.L_42 - .L_41)


	//   ....[0]....
.L_41:
        /*0080*/ 	.word	0xffffffff


	//   ....[1]....
        /*0084*/ 	.word	0xffffffff


	//   ....[2]....
        /*0088*/ 	.word	0xffffffff


	//   ....[3]....
        /*008c*/ 	.word	0xffffffff


	//   ....[4]....
        /*0090*/ 	.word	0xffffffff


	//   ....[5]....
        /*0094*/ 	.word	0xffffffff


	//   ....[6]....
        /*0098*/ 	.word	0xffffffff


	//   ....[7]....
        /*009c*/ 	.word	0xffffffff


	//   ....[8]....
        /*00a0*/ 	.word	0xffffffff


	//   ....[9]....
        /*00a4*/ 	.word	0xffffffff


	//   ....[10]....
        /*00a8*/ 	.word	0xffffffff


	//   ....[11]....
        /*00ac*/ 	.word	0xffffffff


	//   ....[12]....
        /*00b0*/ 	.word	0xffffffff


	//   ....[13]....
        /*00b4*/ 	.word	0xffffffff


	//----- nvinfo : EIATTR_COOP_GROUP_INSTR_OFFSETS
	.align		4
.L_42:
        /*00b8*/ 	.byte	0x04, 0x28
        /*00ba*/ 	.short	(.L_44 - .L_43)


	//   ....[0]....
.L_43:
        /*00bc*/ 	.word	0x000000c0


	//   ....[1]....
        /*00c0*/ 	.word	0x00000500


	//   ....[2]....
        /*00c4*/ 	.word	0x00000660


	//   ....[3]....
        /*00c8*/ 	.word	0x000007f0


	//   ....[4]....
        /*00cc*/ 	.word	0x000008e0


	//   ....[5]....
        /*00d0*/ 	.word	0x00000a40


	//   ....[6]....
        /*00d4*/ 	.word	0x00000b90


	//   ....[7]....
        /*00d8*/ 	.word	0x00000dd0


	//   ....[8]....
        /*00dc*/ 	.word	0x00001f50


	//   ....[9]....
        /*00e0*/ 	.word	0x00002ca0


	//   ....[10]....
        /*00e4*/ 	.word	0x00003170


	//   ....[11]....
        /*00e8*/ 	.word	0x000031a0


	//   ....[12]....
        /*00ec*/ 	.word	0x00003ca0


	//   ....[13]....
        /*00f0*/ 	.word	0x00003eb0


	//----- nvinfo : EIATTR_VRC_CTA_INIT_COUNT
	.align		4
.L_44:
        /*00f4*/ 	.byte	0x02, 0x4a
        /*00f6*/ 	.byte	0x80
	.zero		1


	//----- nvinfo : EIATTR_SYSCALL_OFFSETS
	.align		4
        /*00f8*/ 	.byte	0x04, 0x46
        /*00fa*/ 	.short	(.L_46 - .L_45)


	//   ....[0]....
.L_45:
        /*00fc*/ 	.word	0x00005850


	//   ....[1]....
        /*0100*/ 	.word	0x00005990


	//   ....[2]....
        /*0104*/ 	.word	0x000061f0


	//   ....[3]....
        /*0108*/ 	.word	0x00007810


	//   ....[4]....
        /*010c*/ 	.word	0x00008dc0


	//   ....[5]....
        /*0110*/ 	.word	0x0000a390


	//----- nvinfo : EIATTR_MBARRIER_INSTR_OFFSETS
	.align		4
.L_46:
        /*0114*/ 	.byte	0x04, 0x39
        /*0116*/ 	.short	(.L_48 - .L_47)


	//   ....[0]....
.L_47:
        /*0118*/ 	.word	0x000005f0
        /*011c*/ 	.word	0x000000ff
        /*0120*/ 	.word	0x00000000
        /*0124*/ 	.short	0x0100
        /*0126*/ 	.byte	0x08
	.zero		1


	//   ....[1]....
        /*0128*/ 	.word	0x00000600
        /*012c*/ 	.word	0x000000ff
        /*0130*/ 	.word	0x00000018
        /*0134*/ 	.short	0x0100
        /*0136*/ 	.byte	0x08
	.zero		1


	//   ....[2]....
        /*0138*/ 	.word	0x00000610
        /*013c*/ 	.word	0x000000ff
        /*0140*/ 	.word	0x00000008
        /*0144*/ 	.short	0x0100
        /*0146*/ 	.byte	0x08
	.zero		1


	//   ....[3]....
        /*0148*/ 	.word	0x00000620
        /*014c*/ 	.word	0x000000ff
        /*0150*/ 	.word	0x00000020
        /*0154*/ 	.short	0x0100
        /*0156*/ 	.byte	0x08
	.zero		1


	//   ....[4]....
        /*0158*/ 	.word	0x00000630
        /*015c*/ 	.word	0x000000ff
        /*0160*/ 	.word	0x00000010
        /*0164*/ 	.short	0x0100
        /*0166*/ 	.byte	0x08
	.zero		1


	//   ....[5]....
        /*0168*/ 	.word	0x00000640
        /*016c*/ 	.word	0x000000ff
        /*0170*/ 	.word	0x00000028
        /*0174*/ 	.short	0x0100
        /*0176*/ 	.byte	0x08
	.zero		1


	//   ....[6]....
        /*0178*/ 	.word	0x00000760
        /*017c*/ 	.word	0x000000ff
        /*0180*/ 	.word	0x00000030
        /*0184*/ 	.short	0x0100
        /*0186*/ 	.byte	0x09
	.zero		1


	//   ....[7]....
        /*0188*/ 	.word	0x00000770
        /*018c*/ 	.word	0x000000ff
        /*0190*/ 	.word	0x00000050
        /*0194*/ 	.short	0x0100
        /*0196*/ 	.byte	0x09
	.zero		1


	//   ....[8]....
        /*0198*/ 	.word	0x00000780
        /*019c*/ 	.word	0x000000ff
        /*01a0*/ 	.word	0x00000038
        /*01a4*/ 	.short	0x0100
        /*01a6*/ 	.byte	0x09
	.zero		1


	//   ....[9]....
        /*01a8*/ 	.word	0x00000790
        /*01ac*/ 	.word	0x000000ff
        /*01b0*/ 	.word	0x00000058
        /*01b4*/ 	.short	0x0100
        /*01b6*/ 	.byte	0x09
	.zero		1


	//   ....[10]....
        /*01b8*/ 	.word	0x000007a0
        /*01bc*/ 	.word	0x000000ff
        /*01c0*/ 	.word	0x00000040
        /*01c4*/ 	.short	0x0100
        /*01c6*/ 	.byte	0x09
	.zero		1


	//   ....[11]....
        /*01c8*/ 	.word	0x000007b0
        /*01cc*/ 	.word	0x000000ff
        /*01d0*/ 	.word	0x00000060
        /*01d4*/ 	.short	0x0100
        /*01d6*/ 	.byte	0x09
	.zero		1


	//   ....[12]....
        /*01d8*/ 	.word	0x000007c0
        /*01dc*/ 	.word	0x000000ff
        /*01e0*/ 	.word	0x00000048
        /*01e4*/ 	.short	0x0100
        /*01e6*/ 	.byte	0x09
	.zero		1


	//   ....[13]....
        /*01e8*/ 	.word	0x000007d0
        /*01ec*/ 	.word	0x000000ff
        /*01f0*/ 	.word	0x00000068
        /*01f4*/ 	.short	0x0100
        /*01f6*/ 	.byte	0x09
	.zero		1


	//   ....[14]....
        /*01f8*/ 	.word	0x000008b0
        /*01fc*/ 	.word	0x000000ff
        /*0200*/ 	.word	0x00000070
        /*0204*/ 	.short	0x0100
        /*0206*/ 	.byte	0x08
	.zero		1


	//   ....[15]....
        /*0208*/ 	.word	0x000008c0
        /*020c*/ 	.word	0x000000ff
        /*0210*/ 	.word	0x00000078
        /*0214*/ 	.short	0x0100
        /*0216*/ 	.byte	0x08
	.zero		1


	//   ....[16]....
        /*0218*/ 	.word	0x000009f0
        /*021c*/ 	.word	0x000000ff
        /*0220*/ 	.word	0x00000080
        /*0224*/ 	.short	0x0100
        /*0226*/ 	.byte	0x08
	.zero		1


	//   ....[17]....
        /*0228*/ 	.word	0x00000a00
        /*022c*/ 	.word	0x000000ff
        /*0230*/ 	.word	0x00000090
        /*0234*/ 	.short	0x0100
        /*0236*/ 	.byte	0x08
	.zero		1


	//   ....[18]....
        /*0238*/ 	.word	0x00000a10
        /*023c*/ 	.word	0x000000ff
        /*0240*/ 	.word	0x00000088
        /*0244*/ 	.short	0x0100
        /*0246*/ 	.byte	0x08
	.zero		1


	//   ....[19]....
        /*0248*/ 	.word	0x00000a20
        /*024c*/ 	.word	0x000000ff
        /*0250*/ 	.word	0x00000098
        /*0254*/ 	.short	0x0100
        /*0256*/ 	.byte	0x08
	.zero		1


	//   ....[20]....
        /*0258*/ 	.word	0x00000b40
        /*025c*/ 	.word	0x000000ff
        /*0260*/ 	.word	0x000000a0
        /*0264*/ 	.short	0x0100
        /*0266*/ 	.byte	0x09
	.zero		1


	//   ....[21]....
        /*0268*/ 	.word	0x00000b50
        /*026c*/ 	.word	0x000000ff
        /*0270*/ 	.word	0x000000b0
        /*0274*/ 	.short	0x0100
        /*0276*/ 	.byte	0x09
	.zero		1


	//   ....[22]....
        /*0278*/ 	.word	0x00000b60
        /*027c*/ 	.word	0x000000ff
        /*0280*/ 	.word	0x000000a8
        /*0284*/ 	.short	0x0100
        /*0286*/ 	.byte	0x09
	.zero		1


	//   ....[23]....
        /*0288*/ 	.word	0x00000b70
        /*028c*/ 	.word	0x000000ff
        /*0290*/ 	.word	0x000000b8
        /*0294*/ 	.short	0x0100
        /*0296*/ 	.byte	0x09
	.zero		1


	//   ....[24]....
        /*0298*/ 	.word	0x00000c60
        /*029c*/ 	.word	0x000000ff
        /*02a0*/ 	.word	0x000000c0
        /*02a4*/ 	.short	0x0100
        /*02a6*/ 	.byte	0x08
	.zero		1


	//   ....[25]....
        /*02a8*/ 	.word	0x00000c70
        /*02ac*/ 	.word	0x000000ff
        /*02b0*/ 	.word	0x000000d0
        /*02b4*/ 	.short	0x0100
        /*02b6*/ 	.byte	0x08
	.zero		1


	//   ....[26]....
        /*02b8*/ 	.word	0x00000c80
        /*02bc*/ 	.word	0x000000ff
        /*02c0*/ 	.word	0x000000c8
        /*02c4*/ 	.short	0x0100
        /*02c6*/ 	.byte	0x08
	.zero		1


	//   ....[27]....
        /*02c8*/ 	.word	0x00000c90
        /*02cc*/ 	.word	0x000000ff
        /*02d0*/ 	.word	0x000000d8
        /*02d4*/ 	.short	0x0100
        /*02d6*/ 	.byte	0x08
	.zero		1


	//   ....[28]....
        /*02d8*/ 	.word	0x00000d80
        /*02dc*/ 	.word	0x000000ff
        /*02e0*/ 	.word	0x000000e0
        /*02e4*/ 	.short	0x0100
        /*02e6*/ 	.byte	0x07
	.zero		1


	//   ....[29]....
        /*02e8*/ 	.word	0x00001780
        /*02ec*/ 	.word	0x00000003
        /*02f0*/ 	.word	0x000000d0
        /*02f4*/ 	.short	0x010a
        /*02f6*/ 	.byte	0xff
	.zero		1


	//   ....[30]....
        /*02f8*/ 	.word	0x000017b0
        /*02fc*/ 	.word	0x00000003
        /*0300*/ 	.word	0x000000c0
        /*0304*/ 	.short	0x0101
        /*0306*/ 	.byte	0xff
	.zero		1


	//   ....[31]....
        /*0308*/ 	.word	0x000018b0
        /*030c*/ 	.word	0x000000ff
        /*0310*/ 	.word	0x00000018
        /*0314*/ 	.short	0x010a
        /*0316*/ 	.byte	0x08
	.zero		1


	//   ....[32]....
        /*0318*/ 	.word	0x00001970
        /*031c*/ 	.word	0x000000ff
        /*0320*/ 	.word	0x00000018
        /*0324*/ 	.short	0x010a
        /*0326*/ 	.byte	0x21
	.zero		1


	//   ....[33]....
        /*0328*/ 	.word	0x00001b30
        /*032c*/ 	.word	0x000000ff
        /*0330*/ 	.word	0x00000018
        /*0334*/ 	.short	0x010a
        /*0336*/ 	.byte	0x08
	.zero		1


	//   ....[34]....
        /*0338*/ 	.word	0x00001c10
        /*033c*/ 	.word	0x000000ff
        /*0340*/ 	.word	0x00000078
        /*0344*/ 	.short	0x0101
        /*0346*/ 	.byte	0x06
	.zero		1


	//   ....[35]....
        /*0348*/ 	.word	0x00001c30
        /*034c*/ 	.word	0x000000ff
        /*0350*/ 	.word	0x00000018
        /*0354*/ 	.short	0x010a
        /*0356*/ 	.byte	0x08
	.zero		1


	//   ....[36]....
        /*0358*/ 	.word	0x00001cb0
        /*035c*/ 	.word	0x000000ff
        /*0360*/ 	.word	0x00000018
        /*0364*/ 	.short	0x010a
        /*0366*/ 	.byte	0x11
	.zero		1


	//   ....[37]....
        /*0368*/ 	.word	0x00001e40
        /*036c*/ 	.word	0x000000ff
        /*0370*/ 	.word	0x00000018
        /*0374*/ 	.short	0x010a
        /*0376*/ 	.byte	0x08
	.zero		1


	//   ....[38]....
        /*0378*/ 	.word	0x00001f80
        /*037c*/ 	.word	0x00000002
        /*0380*/ 	.word	0x00000080
        /*0384*/ 	.short	0x010a
        /*0386*/ 	.byte	0xff
	.zero		1


	//   ....[39]....
        /*0388*/ 	.word	0x00002040
        /*038c*/ 	.word	0x00000002
        /*0390*/ 	.word	0x00000000
        /*0394*/ 	.short	0x0101
        /*0396*/ 	.byte	0xff
	.zero		1


	//   ....[40]....
        /*0398*/ 	.word	0x000025a0
        /*039c*/ 	.word	0x000000ff
        /*03a0*/ 	.word	0x00000000
        /*03a4*/ 	.short	0x010a
        /*03a6*/ 	.byte	0x04
	.zero		1


	//   ....[41]....
        /*03a8*/ 	.word	0x00002630
        /*03ac*/ 	.word	0x000000ff
        /*03b0*/ 	.word	0x00000000
        /*03b4*/ 	.short	0x010a
        /*03b6*/ 	.byte	0x04
	.zero		1


	//   ....[42]....
        /*03b8*/ 	.word	0x000026d0
        /*03bc*/ 	.word	0x00000000
        /*03c0*/ 	.word	0x00000000
        /*03c4*/ 	.short	0x010a
        /*03c6*/ 	.byte	0xff
	.zero		1


	//   ....[43]....
        /*03c8*/ 	.word	0x00002800
        /*03cc*/ 	.word	0x00000000
        /*03d0*/ 	.word	0x000000c0
        /*03d4*/ 	.short	0x010a
        /*03d6*/ 	.byte	0xff
	.zero		1


	//   ....[44]....
        /*03d8*/ 	.word	0x00002870
        /*03dc*/ 	.word	0x00000004
        /*03e0*/ 	.word	0x00000000
        /*03e4*/ 	.short	0x0101
        /*03e6*/ 	.byte	0xff
	.zero		1


	//   ....[45]....
        /*03e8*/ 	.word	0x00002890
        /*03ec*/ 	.word	0x000000ff
        /*03f0*/ 	.word	0x00000090
        /*03f4*/ 	.short	0x010a
        /*03f6*/ 	.byte	0x05
	.zero		1


	//   ....[46]....
        /*03f8*/ 	.word	0x000029b0
        /*03fc*/ 	.word	0x00000000
        /*0400*/ 	.word	0x00000080
        /*0404*/ 	.short	0x010a
        /*0406*/ 	.byte	0xff
	.zero		1


	//   ....[47]....
        /*0408*/ 	.word	0x00002ab0
        /*040c*/ 	.word	0x00000000
        /*0410*/ 	.word	0x00000000
        /*0414*/ 	.short	0x0101
        /*0416*/ 	.byte	0xff
	.zero		1


	//   ....[48]....
        /*0418*/ 	.word	0x00002b40
        /*041c*/ 	.word	0x000000ff
        /*0420*/ 	.word	0x00000090
        /*0424*/ 	.short	0x0106
        /*0426*/ 	.byte	0x05
	.zero		1


	//   ....[49]....
        /*0428*/ 	.word	0x00002b60
        /*042c*/ 	.word	0x000000ff
        /*0430*/ 	.word	0x00000090
        /*0434*/ 	.short	0x010a
        /*0436*/ 	.byte	0x05
	.zero		1


	//   ....[50]....
        /*0438*/ 	.word	0x00002bf0
        /*043c*/ 	.word	0x000000ff
        /*0440*/ 	.word	0x00000090
        /*0444*/ 	.short	0x0106
        /*0446*/ 	.byte	0x04
	.zero		1


	//   ....[51]....
        /*0448*/ 	.word	0x00002c30
        /*044c*/ 	.word	0x00000000
        /*0450*/ 	.word	0x00000090
        /*0454*/ 	.short	0x010a
        /*0456*/ 	.byte	0xff
	.zero		1


	//   ....[52]....
        /*0458*/ 	.word	0x00002e70
        /*045c*/ 	.word	0x000000ff
        /*0460*/ 	.word	0x00000008
        /*0464*/ 	.short	0x010a
        /*0466*/ 	.byte	0x06
	.zero		1


	//   ....[53]....
        /*0468*/ 	.word	0x00002e90
        /*046c*/ 	.word	0x000000ff
        /*0470*/ 	.word	0x00000008
        /*0474*/ 	.short	0x010a
        /*0476*/ 	.byte	0x06
	.zero		1


	//   ....[54]....
        /*0478*/ 	.word	0x00003020
        /*047c*/ 	.word	0x000000ff
        /*0480*/ 	.word	0x00000008
        /*0484*/ 	.short	0x010a
        /*0486*/ 	.byte	0x06
	.zero		1


	//   ....[55]....
        /*0488*/ 	.word	0x00003040
        /*048c*/ 	.word	0x000000ff
        /*0490*/ 	.word	0x00000008
        /*0494*/ 	.short	0x010a
        /*0496*/ 	.byte	0x06
	.zero		1


	//   ....[56]....
        /*0498*/ 	.word	0x00003100
        /*049c*/ 	.word	0x000000ff
        /*04a0*/ 	.word	0x00000000
        /*04a4*/ 	.short	0x0101
        /*04a6*/ 	.byte	0x07
	.zero		1


	//   ....[57]....
        /*04a8*/ 	.word	0x00003440
        /*04ac*/ 	.word	0x00000000
        /*04b0*/ 	.word	0x00000080
        /*04b4*/ 	.short	0x010a
        /*04b6*/ 	.byte	0xff
	.zero		1


	//   ....[58]....
        /*04b8*/ 	.word	0x00003500
        /*04bc*/ 	.word	0x00000000
        /*04c0*/ 	.word	0x00000000
        /*04c4*/ 	.short	0x0101
        /*04c6*/ 	.byte	0xff
	.zero		1


	//   ....[59]....
        /*04c8*/ 	.word	0x000035c0
        /*04cc*/ 	.word	0x000000ff
        /*04d0*/ 	.word	0x00000000
        /*04d4*/ 	.short	0x010a
        /*04d6*/ 	.byte	0x08
	.zero		1


	//   ....[60]....
        /*04d8*/ 	.word	0x000035d0
        /*04dc*/ 	.word	0x000000ff
        /*04e0*/ 	.word	0x000000b0
        /*04e4*/ 	.short	0x010a
        /*04e6*/ 	.byte	0x09
	.zero		1


	//   ....[61]....
        /*04e8*/ 	.word	0x00003680
        /*04ec*/ 	.word	0x000000ff
        /*04f0*/ 	.word	0x00000000
        /*04f4*/ 	.short	0x010a
        /*04f6*/ 	.byte	0x08
	.zero		1


	//   ....[62]....
        /*04f8*/ 	.word	0x000037b0
        /*04fc*/ 	.word	0x000000ff
        /*0500*/ 	.word	0x00000000
        /*0504*/ 	.short	0x010a
        /*0506*/ 	.byte	0x1e
	.zero		1


	//   ....[63]....
        /*0508*/ 	.word	0x00003ab0
        /*050c*/ 	.word	0x000000ff
        /*0510*/ 	.word	0x00000000
        /*0514*/ 	.short	0x010a
        /*0516*/ 	.byte	0x05
	.zero		1


	//   ....[64]....
        /*0518*/ 	.word	0x00003b50
        /*051c*/ 	.word	0x00000000
        /*0520*/ 	.word	0x00000000
        /*0524*/ 	.short	0x010a
        /*0526*/ 	.byte	0xff
	.zero		1


	//   ....[65]....
        /*0528*/ 	.word	0x00003b90
        /*052c*/ 	.word	0x00000000
        /*0530*/ 	.word	0x00000000
        /*0534*/ 	.short	0x010a
        /*0536*/ 	.byte	0xff
	.zero		1


	//   ....[66]....
        /*0538*/ 	.word	0x00003c00
        /*053c*/ 	.word	0x000000ff
        /*0540*/ 	.word	0x00000000
        /*0544*/ 	.short	0x0101
        /*0546*/ 	.byte	0x05
	.zero		1


	//   ....[67]....
        /*0548*/ 	.word	0x00003c40
        /*054c*/ 	.word	0x000000ff
        /*0550*/ 	.word	0x000000e0
        /*0554*/ 	.short	0x010a
        /*0556*/ 	.byte	0x07
	.zero		1


	//   ....[68]....
        /*0558*/ 	.word	0x00003c90
        /*055c*/ 	.word	0x000000ff
        /*0560*/ 	.word	0x00000000
        /*0564*/ 	.short	0x0101
        /*0566*/ 	.byte	0x05
	.zero		1


	//   ....[69]....
        /*0568*/ 	.word	0x000040e0
        /*056c*/ 	.word	0x00000000
        /*0570*/ 	.word	0x00000080
        /*0574*/ 	.short	0x010a
        /*0576*/ 	.byte	0xff
	.zero		1


	//   ....[70]....
        /*0578*/ 	.word	0x000041a0
        /*057c*/ 	.word	0x00000000
        /*0580*/ 	.word	0x00000000
        /*0584*/ 	.short	0x0101
        /*0586*/ 	.byte	0xff
	.zero		1


	//   ....[71]....
        /*0588*/ 	.word	0x000044c0
        /*058c*/ 	.word	0x000000ff
        /*0590*/ 	.word	0x00000078
        /*0594*/ 	.short	0x010a
        /*0596*/ 	.byte	0x07
	.zero		1


	//   ....[72]....
        /*0598*/ 	.word	0x000046b0
        /*059c*/ 	.word	0x000000ff
        /*05a0*/ 	.word	0x00000050
        /*05a4*/ 	.short	0x010a
        /*05a6*/ 	.byte	0x07
	.zero		1


	//   ....[73]....
        /*05a8*/ 	.word	0x00004820
        /*05ac*/ 	.word	0x000000ff
        /*05b0*/ 	.word	0x00000030
        /*05b4*/ 	.short	0x010b
        /*05b6*/ 	.byte	0x07
	.zero		1


	//   ....[74]....
        /*05b8*/ 	.word	0x00004830
        /*05bc*/ 	.word	0x000000ff
        /*05c0*/ 	.word	0x00000000
        /*05c4*/ 	.short	0x0101
        /*05c6*/ 	.byte	0x08
	.zero		1


	//   ....[75]....
        /*05c8*/ 	.word	0x00004850
        /*05cc*/ 	.word	0x000000ff
        /*05d0*/ 	.word	0x00000058
        /*05d4*/ 	.short	0x010a
        /*05d6*/ 	.byte	0x07
	.zero		1


	//   ....[76]....
        /*05d8*/ 	.word	0x000049b0
        /*05dc*/ 	.word	0x000000ff
        /*05e0*/ 	.word	0x00000038
        /*05e4*/ 	.short	0x010b
        /*05e6*/ 	.byte	0x07
	.zero		1


	//   ....[77]....
        /*05e8*/ 	.word	0x000049c0
        /*05ec*/ 	.word	0x000000ff
        /*05f0*/ 	.word	0x00000000
        /*05f4*/ 	.short	0x0101
        /*05f6*/ 	.byte	0x08
	.zero		1


	//   ....[78]....
        /*05f8*/ 	.word	0x000049d0
        /*05fc*/ 	.word	0x000000ff
        /*0600*/ 	.word	0x00000060
        /*0604*/ 	.short	0x010a
        /*0606*/ 	.byte	0x07
	.zero		1


	//   ....[79]....
        /*0608*/ 	.word	0x00004b70
        /*060c*/ 	.word	0x000000ff
        /*0610*/ 	.word	0x00000040
        /*0614*/ 	.short	0x010b
        /*0616*/ 	.byte	0x07
	.zero		1


	//   ....[80]....
        /*0618*/ 	.word	0x00004be0
        /*061c*/ 	.word	0x000000ff
        /*0620*/ 	.word	0x00000000
        /*0624*/ 	.short	0x0101
        /*0626*/ 	.byte	0x08
	.zero		1


	//   ....[81]....
        /*0628*/ 	.word	0x00004c10
        /*062c*/ 	.word	0x000000ff
        /*0630*/ 	.word	0x00000068
        /*0634*/ 	.short	0x010a
        /*0636*/ 	.byte	0x07
	.zero		1


	//   ....[82]....
        /*0638*/ 	.word	0x00004e20
        /*063c*/ 	.word	0x000000ff
        /*0640*/ 	.word	0x00000048
        /*0644*/ 	.short	0x010b
        /*0646*/ 	.byte	0x07
	.zero		1


	//   ....[83]....
        /*0648*/ 	.word	0x00004e40
        /*064c*/ 	.word	0x000000ff
        /*0650*/ 	.word	0x00000000
        /*0654*/ 	.short	0x0101
        /*0656*/ 	.byte	0x0d
	.zero		1


	//   ....[84]....
        /*0658*/ 	.word	0x00004e70
        /*065c*/ 	.word	0x000000ff
        /*0660*/ 	.word	0x00000050
        /*0664*/ 	.short	0x010a
        /*0666*/ 	.byte	0x07
	.zero		1


	//   ....[85]....
        /*0668*/ 	.word	0x00004e90
        /*066c*/ 	.word	0x000000ff
        /*0670*/ 	.word	0x00000058
        /*0674*/ 	.short	0x010a
        /*0676*/ 	.byte	0x07
	.zero		1


	//   ....[86]....
        /*0678*/ 	.word	0x00004eb0
        /*067c*/ 	.word	0x000000ff
        /*0680*/ 	.word	0x00000060
        /*0684*/ 	.short	0x010a
        /*0686*/ 	.byte	0x07
	.zero		1


	//   ....[87]....
        /*0688*/ 	.word	0x00004ef0
        /*068c*/ 	.word	0x00000000
        /*0690*/ 	.word	0x00000068
        /*0694*/ 	.short	0x010a
        /*0696*/ 	.byte	0xff
	.zero		1


	//   ....[88]....
        /*0698*/ 	.word	0x00005220
        /*069c*/ 	.word	0x00000000
        /*06a0*/ 	.word	0x00000080
        /*06a4*/ 	.short	0x010a
        /*06a6*/ 	.byte	0xff
	.zero		1


	//   ....[89]....
        /*06a8*/ 	.word	0x00005330
        /*06ac*/ 	.word	0x00000000
        /*06b0*/ 	.word	0x00000000
        /*06b4*/ 	.short	0x0101
        /*06b6*/ 	.byte	0xff
	.zero		1


	//   ....[90]....
        /*06b8*/ 	.word	0x00005d90
        /*06bc*/ 	.word	0x00000003
        /*06c0*/ 	.word	0x00000030
        /*06c4*/ 	.short	0x010a
        /*06c6*/ 	.byte	0xff
	.zero		1


	//   ....[91]....
        /*06c8*/ 	.word	0x00005dd0
        /*06cc*/ 	.word	0x000000bf
        /*06d0*/ 	.word	0x000000a0
        /*06d4*/ 	.short	0x010a
        /*06d6*/ 	.byte	0xff
	.zero		1


	//   ....[92]....
        /*06d8*/ 	.word	0x00005f00
        /*06dc*/ 	.word	0x00000003
        /*06e0*/ 	.word	0x00000030
        /*06e4*/ 	.short	0x010a
        /*06e6*/ 	.byte	0xff
	.zero		1


	//   ....[93]....
        /*06e8*/ 	.word	0x00006060
        /*06ec*/ 	.word	0x00000000
        /*06f0*/ 	.word	0x00000000
        /*06f4*/ 	.short	0x0101
        /*06f6*/ 	.byte	0xff
	.zero		1


	//   ....[94]....
        /*06f8*/ 	.word	0x000060c0
        /*06fc*/ 	.word	0x000000bf
        /*0700*/ 	.word	0x000000a0
        /*0704*/ 	.short	0x010a
        /*0706*/ 	.byte	0xff
	.zero		1


	//   ....[95]....
        /*0708*/ 	.word	0x00007470
        /*070c*/ 	.word	0x000000ce
        /*0710*/ 	.word	0x00000030
        /*0714*/ 	.short	0x010a
        /*0716*/ 	.byte	0xff
	.zero		1


	//   ....[96]....
        /*0718*/ 	.word	0x00007540
        /*071c*/ 	.word	0x000000ce
        /*0720*/ 	.word	0x00000030
        /*0724*/ 	.short	0x010a
        /*0726*/ 	.byte	0xff
	.zero		1


	//   ....[97]....
        /*0728*/ 	.word	0x00007680
        /*072c*/ 	.word	0x00000003
        /*0730*/ 	.word	0x00000000
        /*0734*/ 	.short	0x0101
        /*0736*/ 	.byte	0xff
	.zero		1


	//   ....[98]....
        /*0738*/ 	.word	0x00008a20
        /*073c*/ 	.word	0x00000000
        /*0740*/ 	.word	0x00000030
        /*0744*/ 	.short	0x010a
        /*0746*/ 	.byte	0xff
	.zero		1


	//   ....[99]....
        /*0748*/ 	.word	0x00008af0
        /*074c*/ 	.word	0x00000000
        /*0750*/ 	.word	0x00000030
        /*0754*/ 	.short	0x010a
        /*0756*/ 	.byte	0xff
	.zero		1


	//   ....[100]....
        /*0758*/ 	.word	0x00008c50
        /*075c*/ 	.word	0x00000000
        /*0760*/ 	.word	0x00000000
        /*0764*/ 	.short	0x0101
        /*0766*/ 	.byte	0xff
	.zero		1


	//   ....[101]....
        /*0768*/ 	.word	0x0000a000
        /*076c*/ 	.word	0x00000000
        /*0770*/ 	.word	0x00000030
        /*0774*/ 	.short	0x010a
        /*0776*/ 	.byte	0xff
	.zero		1


	//   ....[102]....
        /*0778*/ 	.word	0x0000a0d0
        /*077c*/ 	.word	0x00000000
        /*0780*/ 	.word	0x00000030
        /*0784*/ 	.short	0x010a
        /*0786*/ 	.byte	0xff
	.zero		1


	//   ....[103]....
        /*0788*/ 	.word	0x0000a230
        /*078c*/ 	.word	0x00000000
        /*0790*/ 	.word	0x00000000
        /*0794*/ 	.short	0x0101
        /*0796*/ 	.byte	0xff
	.zero		1


	//   ....[104]....
        /*0798*/ 	.word	0x0000a640
        /*079c*/ 	.word	0x000000bf
        /*07a0*/ 	.word	0x00000000
        /*07a4*/ 	.short	0x0101
        /*07a6*/ 	.byte	0xff
	.zero		1


	//   ....[105]....
        /*07a8*/ 	.word	0x0000b690
        /*07ac*/ 	.word	0x00000003
        /*07b0*/ 	.word	0x000000d0
        /*07b4*/ 	.short	0x010a
        /*07b6*/ 	.byte	0xff
	.zero		1


	//   ....[106]....
        /*07b8*/ 	.word	0x0000b6f0
        /*07bc*/ 	.word	0x00000002
        /*07c0*/ 	.word	0x00000018
        /*07c4*/ 	.short	0x010a
        /*07c6*/ 	.byte	0xff
	.zero		1


	//   ....[107]....
        /*07c8*/ 	.word	0x0000b750
        /*07cc*/ 	.word	0x00000002
        /*07d0*/ 	.word	0x00000018
        /*07d4*/ 	.short	0x010a
        /*07d6*/ 	.byte	0xff
	.zero		1


	//   ....[108]....
        /*07d8*/ 	.word	0x0000b7a0
        /*07dc*/ 	.word	0x00000002
        /*07e0*/ 	.word	0x00000080
        /*07e4*/ 	.short	0x010a
        /*07e6*/ 	.byte	0xff
	.zero		1


	//   ....[109]....
        /*07e8*/ 	.word	0x0000b800
        /*07ec*/ 	.word	0x00000000
        /*07f0*/ 	.word	0x00000000
        /*07f4*/ 	.short	0x010a
        /*07f6*/ 	.byte	0xff
	.zero		1


	//   ....[110]....
        /*07f8*/ 	.word	0x0000b860
        /*07fc*/ 	.word	0x00000000
        /*0800*/ 	.word	0x00000000
        /*0804*/ 	.short	0x010a
        /*0806*/ 	.byte	0xff
	.zero		1


	//   ....[111]....
        /*0808*/ 	.word	0x0000b8b0
        /*080c*/ 	.word	0x00000000
        /*0810*/ 	.word	0x000000c0
        /*0814*/ 	.short	0x010a
        /*0816*/ 	.byte	0xff
	.zero		1


	//   ....[112]....
        /*0818*/ 	.word	0x0000b910
        /*081c*/ 	.word	0x00000000
        /*0820*/ 	.word	0x00000090
        /*0824*/ 	.short	0x010a
        /*0826*/ 	.byte	0xff
	.zero		1


	//   ....[113]....
        /*0828*/ 	.word	0x0000b960
        /*082c*/ 	.word	0x00000000
        /*0830*/ 	.word	0x00000080
        /*0834*/ 	.short	0x010a
        /*0836*/ 	.byte	0xff
	.zero		1


	//   ....[114]....
        /*0838*/ 	.word	0x0000b9c0
        /*083c*/ 	.word	0x00000000
        /*0840*/ 	.word	0x00000090
        /*0844*/ 	.short	0x010a
        /*0846*/ 	.byte	0xff
	.zero		1


	//   ....[115]....
        /*0848*/ 	.word	0x0000ba20
        /*084c*/ 	.word	0x00000004
        /*0850*/ 	.word	0x00000008
        /*0854*/ 	.short	0x010a
        /*0856*/ 	.byte	0xff
	.zero		1


	//   ....[116]....
        /*0858*/ 	.word	0x0000bb00
        /*085c*/ 	.word	0x00000002
        /*0860*/ 	.word	0x00000008
        /*0864*/ 	.short	0x010a
        /*0866*/ 	.byte	0xff
	.zero		1


	//   ....[117]....
        /*0868*/ 	.word	0x0000bb50
        /*086c*/ 	.word	0x00000000
        /*0870*/ 	.word	0x00000080
        /*0874*/ 	.short	0x010a
        /*0876*/ 	.byte	0xff
	.zero		1


	//   ....[118]....
        /*0878*/ 	.word	0x0000bbb0
        /*087c*/ 	.word	0x00000000
        /*0880*/ 	.word	0x000000b0
        /*0884*/ 	.short	0x010a
        /*0886*/ 	.byte	0xff
	.zero		1


	//   ....[119]....
        /*0888*/ 	.word	0x0000bc10
        /*088c*/ 	.word	0x00000000
        /*0890*/ 	.word	0x00000000
        /*0894*/ 	.short	0x010a
        /*0896*/ 	.byte	0xff
	.zero		1


	//   ....[120]....
        /*0898*/ 	.word	0x0000bc70
        /*089c*/ 	.word	0x00000000
        /*08a0*/ 	.word	0x00000000
        /*08a4*/ 	.short	0x010a
        /*08a6*/ 	.byte	0xff
	.zero		1


	//   ....[121]....
        /*08a8*/ 	.word	0x0000bcd0
        /*08ac*/ 	.word	0x00000000
        /*08b0*/ 	.word	0x000000e0
        /*08b4*/ 	.short	0x010a
        /*08b6*/ 	.byte	0xff
	.zero		1


	//   ....[122]....
        /*08b8*/ 	.word	0x0000bd20
        /*08bc*/ 	.word	0x00000000
        /*08c0*/ 	.word	0x00000080
        /*08c4*/ 	.short	0x010a
        /*08c6*/ 	.byte	0xff
	.zero		1


	//   ....[123]....
        /*08c8*/ 	.word	0x0000bd80
        /*08cc*/ 	.word	0x00000000
        /*08d0*/ 	.word	0x00000078
        /*08d4*/ 	.short	0x010a
        /*08d6*/ 	.byte	0xff
	.zero		1


	//   ....[124]....
        /*08d8*/ 	.word	0x0000bde0
        /*08dc*/ 	.word	0x00000003
        /*08e0*/ 	.word	0x00000050
        /*08e4*/ 	.short	0x010a
        /*08e6*/ 	.byte	0xff
	.zero		1


	//   ....[125]....
        /*08e8*/ 	.word	0x0000be40
        /*08ec*/ 	.word	0x00000003
        /*08f0*/ 	.word	0x00000058
        /*08f4*/ 	.short	0x010a
        /*08f6*/ 	.byte	0xff
	.zero		1


	//   ....[126]....
        /*08f8*/ 	.word	0x0000bea0
        /*08fc*/ 	.word	0x00000003
        /*0900*/ 	.word	0x00000060
        /*0904*/ 	.short	0x010a
        /*0906*/ 	.byte	0xff
	.zero		1


	//   ....[127]....
        /*0908*/ 	.word	0x0000bf00
        /*090c*/ 	.word	0x00000003
        /*0910*/ 	.word	0x00000068
        /*0914*/ 	.short	0x010a
        /*0916*/ 	.byte	0xff
	.zero		1


	//   ....[128]....
        /*0918*/ 	.word	0x0000bf60
        /*091c*/ 	.word	0x00000000
        /*0920*/ 	.word	0x00000050
        /*0924*/ 	.short	0x010a
        /*0926*/ 	.byte	0xff
	.zero		1


	//   ....[129]....
        /*0928*/ 	.word	0x0000bfc0
        /*092c*/ 	.word	0x00000000
        /*0930*/ 	.word	0x00000058
        /*0934*/ 	.short	0x010a
        /*0936*/ 	.byte	0xff
	.zero		1


	//   ....[130]....
        /*0938*/ 	.word	0x0000c020
        /*093c*/ 	.word	0x00000000
        /*0940*/ 	.word	0x00000060
        /*0944*/ 	.short	0x010a
        /*0946*/ 	.byte	0xff
	.zero		1


	//   ....[131]....
        /*0948*/ 	.word	0x0000c070
        /*094c*/ 	.word	0x00000000
        /*0950*/ 	.word	0x00000080
        /*0954*/ 	.short	0x010a
        /*0956*/ 	.byte	0xff
	.zero		1


	//   ....[132]....
        /*0958*/ 	.word	0x0000c0c0
        /*095c*/ 	.word	0x00000003
        /*0960*/ 	.word	0x00000030
        /*0964*/ 	.short	0x010a
        /*0966*/ 	.byte	0xff
	.zero		1


	//   ....[133]....
        /*0968*/ 	.word	0x0000c110
        /*096c*/ 	.word	0x000000bf
        /*0970*/ 	.word	0x000000a0
        /*0974*/ 	.short	0x010a
        /*0976*/ 	.byte	0xff
	.zero		1


	//   ....[134]....
        /*0978*/ 	.word	0x0000c160
        /*097c*/ 	.word	0x000000ce
        /*0980*/ 	.word	0x00000030
        /*0984*/ 	.short	0x010a
        /*0986*/ 	.byte	0xff
	.zero		1


	//   ....[135]....
        /*0988*/ 	.word	0x0000c1b0
        /*098c*/ 	.word	0x00000000
        /*0990*/ 	.word	0x00000030
        /*0994*/ 	.short	0x010a
        /*0996*/ 	.byte	0xff
	.zero		1


	//   ....[136]....
        /*0998*/ 	.word	0x0000c200
        /*099c*/ 	.word	0x00000000
        /*09a0*/ 	.word	0x00000030
        /*09a4*/ 	.short	0x010a
        /*09a6*/ 	.byte	0xff
	.zero		1


	//----- nvinfo : EIATTR_NUM_MBARRIERS
	.align		4
.L_48:
        /*09a8*/ 	.byte	0x03, 0x38
        /*09aa*/ 	.short	0x001d


	//----- nvinfo : EIATTR_EXIT_INSTR_OFFSETS
	.align		4
        /*09ac*/ 	.byte	0x04, 0x1c
        /*09ae*/ 	.short	(.L_50 - .L_49)


	//   ....[0]....
.L_49:
        /*09b0*/ 	.word	0x00002700


	//   ....[1]....
        /*09b4*/ 	.word	0x00002c00


	//   ....[2]....
        /*09b8*/ 	.word	0x00002c60


	//   ....[3]....
        /*09bc*/ 	.word	0x00003ec0


	//   ....[4]....
        /*09c0*/ 	.word	0x00004f20


	//   ....[5]....
        /*09c4*/ 	.word	0x00004f60


	//   ....[6]....
        /*09c8*/ 	.word	0x0000b680


	//----- nvinfo : EIATTR_MAX_THREADS
	.align		4
.L_50:
        /*09cc*/ 	.byte	0x04, 0x05
        /*09ce*/ 	.short	(.L_52 - .L_51)
.L_51:
        /*09d0*/ 	.word	0x00000100
        /*09d4*/ 	.word	0x00000001
        /*09d8*/ 	.word	0x00000001


	//----- nvinfo : EIATTR_CRS_STACK_SIZE
	.align		4
.L_52:
        /*09dc*/ 	.byte	0x04, 0x1e
        /*09de*/ 	.short	(.L_54 - .L_53)
.L_53:
        /*09e0*/ 	.word	0x00000000


	//----- nvinfo : EIATTR_CBANK_PARAM_SIZE
	.align		4
.L_54:
        /*09e4*/ 	.byte	0x03, 0x19
        /*09e6*/ 	.short	0x0800


	//----- nvinfo : EIATTR_PARAM_CBANK
	.align		4
        /*09e8*/ 	.byte	0x04, 0x0a
        /*09ea*/ 	.short	(.L_56 - .L_55)
	.align		4
.L_55:
        /*09ec*/ 	.word	index@(.nv.constant0._ZN7cutlass13device_kernelINS_4gemm6kernel13GemmUniversalIN4cute5tupleIJiiiiEEENS1_10collective13CollectiveMmaINS1_35MainloopSm100TmaUmmaWarpSpecializedILi3ELi2ELi2ENS5_IJNS4_1CILi2EEENSA_ILi1EEESC_EEEEENS5_IJNSA_ILi256EEESF_NSA_ILi128EEEEEENS_12float_e5m2_tENS5_IJlSC_lEEESI_SJ_NS4_8TiledMMAINS4_8MMA_AtomIJNS4_10MMA_TraitsINS4_25SM100_MMA_F8F6F4_2x1SM_SSEJSI_SI_fSF_SF_NS4_17integral_constantINS4_4UMMA5MajorELSQ_0EEESR_NSO_INSP_7ScaleInELSS_0EEEST_EEEEEENS4_6LayoutINS5_IJSC_SC_SC_EEENS5_IJNSA_ILi0EEESY_SY_EEEEENS5_IJNS4_10UnderscoreES11_S11_EEEEENS4_18SM100_TMA_2SM_LOADENS4_14ComposedLayoutINS4_7SwizzleILi3ELi4ELi3EEENS4_18smem_ptr_flag_bitsILi8EEENSW_INS5_IJNSA_ILi8EEESG_EEENS5_IJSG_SC_EEEEEEEvNS4_8identityES14_S1E_vS1F_EENS_8epilogue10collective18CollectiveEpilogueINS1H_23Sm100TmaWarpSpecializedILi4ELi2ELi64ELb0ELb0EEEJNS5_IJSG_SF_SG_EEENS5_IJNSW_ISG_SC_EENSW_INSA_ILi64EEESC_EEEEESI_SJ_SI_SJ_NS1H_6fusion15FusionCallbacksIS1L_NS1R_17LinearCombinationISI_fSI_fLNS_15FloatRoundStyleE2EEES1M_S1Q_JEEENS4_5SM1004TMEM4LOAD26SM100_TMEM_LOAD_32dp32b64xENS4_13SM90_TMA_LOADENS15_INS16_ILi2ELi4ELi3EEES19_NSW_INS5_IJS1A_S1O_EEENS5_IJS1O_SC_EEEEEEENS4_39AutoVectorizingCopyWithAssumedAlignmentILi128EEENS4_14SM90_TMA_STOREES26_S28_S28_EEEvvEEEEvNT_6ParamsE)
        /*09f0*/ 	.short	0x0380
        /*09f2*/ 	.short	0x0800


	//----- nvinfo : EIATTR_SW_WAR
	.align		4
.L_56:
        /*09f4*/ 	.byte	0x04, 0x36
        /*09f6*/ 	.short	(.L_58 - .L_57)
.L_57:
        /*09f8*/ 	.word	0x00000008
.L_58:


//--------------------- .nv.callgraph             --------------------------
	.section	.nv.callgraph,"",@"SHT_CUDA_CALLGRAPH"
	.align	4
	.sectionentsize	8
	.align		4
        /*0000*/ 	.word	0x00000000
	.align		4
        /*0004*/ 	.word	0xffffffff
	.align		4
        /*0008*/ 	.word	index@(_ZN7cutlass13device_kernelINS_4gemm6kernel13GemmUniversalIN4cute5tupleIJiiiiEEENS1_10collective13CollectiveMmaINS1_35MainloopSm100TmaUmmaWarpSpecializedILi3ELi2ELi2ENS5_IJNS4_1CILi2EEENSA_ILi1EEESC_EEEEENS5_IJNSA_ILi256EEESF_NSA_ILi128EEEEEENS_12float_e5m2_tENS5_IJlSC_lEEESI_SJ_NS4_8TiledMMAINS4_8MMA_AtomIJNS4_10MMA_TraitsINS4_25SM100_MMA_F8F6F4_2x1SM_SSEJSI_SI_fSF_SF_NS4_17integral_constantINS4_4UMMA5MajorELSQ_0EEESR_NSO_INSP_7ScaleInELSS_0EEEST_EEEEEENS4_6LayoutINS5_IJSC_SC_SC_EEENS5_IJNSA_ILi0EEESY_SY_EEEEENS5_IJNS4_10UnderscoreES11_S11_EEEEENS4_18SM100_TMA_2SM_LOADENS4_14ComposedLayoutINS4_7SwizzleILi3ELi4ELi3EEENS4_18smem_ptr_flag_bitsILi8EEENSW_INS5_IJNSA_ILi8EEESG_EEENS5_IJSG_SC_EEEEEEEvNS4_8identityES14_S1E_vS1F_EENS_8epilogue10collective18CollectiveEpilogueINS1H_23Sm100TmaWarpSpecializedILi4ELi2ELi64ELb0ELb0EEEJNS5_IJSG_SF_SG_EEENS5_IJNSW_ISG_SC_EENSW_INSA_ILi64EEESC_EEEEESI_SJ_SI_SJ_NS1H_6fusion15FusionCallbacksIS1L_NS1R_17LinearCombinationISI_fSI_fLNS_15FloatRoundStyleE2EEES1M_S1Q_JEEENS4_5SM1004TMEM4LOAD26SM100_TMEM_LOAD_32dp32b64xENS4_13SM90_TMA_LOADENS15_INS16_ILi2ELi4ELi3EEES19_NSW_INS5_IJS1A_S1O_EEENS5_IJS1O_SC_EEEEEEENS4_39AutoVectorizingCopyWithAssumedAlignmentILi128EEENS4_14SM90_TMA_STOREES26_S28_S28_EEEvvEEEEvNT_6ParamsE)
	.align		4
        /*000c*/ 	.word	index@(__assertfail)
	.align		4
        /*0010*/ 	.word	0x00000000
	.align		4
        /*0014*/ 	.word	0xfffffffe
	.align		4
        /*0018*/ 	.word	0x00000000
	.align		4
        /*001c*/ 	.word	0xfffffffd
	.align		4
        /*0020*/ 	.word	0x00000000
	.align		4
        /*0024*/ 	.word	0xfffffffc


//--------------------- .nv.constant4             --------------------------
	.section	.nv.constant4,"a",@progbits
	.align	8
	.align		8
.nv.constant4:
        /*0000*/ 	.dword	__assertfail
	.align		8
        /*0008*/ 	.dword	__unnamed_1
	.align		8
        /*0010*/ 	.dword	__unnamed_2
	.align		8
        /*0018*/ 	.dword	__unnamed_3
	.align		8
        /*0020*/ 	.dword	_ZN39_INTERNAL_6231f0a8_4_k_cu_507a8fbb_95354cuda3std3__45__cpo5beginE
	.align		8
        /*0028*/ 	.dword	_ZN39_INTERNAL_6231f0a8_4_k_cu_507a8fbb_95354cuda3std3__45__cpo3endE
	.align		8
        /*0030*/ 	.dword	_ZN39_INTERNAL_6231f0a8_4_k_cu_507a8fbb_95354cuda3std3__45__cpo6cbeginE
	.align		8
        /*0038*/ 	.dword	_ZN39_INTERNAL_6231f0a8_4_k_cu_507a8fbb_95354cuda3std3__45__cpo4cendE
	.align		8
        /*0040*/ 	.dword	_ZN39_INTERNAL_6231f0a8_4_k_cu_507a8fbb_95354cuda3std3__441_GLOBAL__N__6231f0a8_4_k_cu_507a8fbb_95356ignoreE
	.align		8
        /*0048*/ 	.dword	_ZN39_INTERNAL_6231f0a8_4_k_cu_507a8fbb_95354cuda3std3__419piecewise_constructE
	.align		8
        /*0050*/ 	.dword	_ZN39_INTERNAL_6231f0a8_4_k_cu_507a8fbb_95354cuda3std3__48in_placeE
	.align		8
        /*0058*/ 	.dword	_ZN39_INTERNAL_6231f0a8_4_k_cu_507a8fbb_95354cuda3std6ranges3__45__cpo4swapE
	.align		8
        /*0060*/ 	.dword	_ZN39_INTERNAL_6231f0a8_4_k_cu_507a8fbb_95354cuda3std6ranges3__45__cpo9iter_moveE
	.align		8
        /*0068*/ 	.dword	_ZN39_INTERNAL_6231f0a8_4_k_cu_507a8fbb_95354cute7productE
	.align		8
        /*0070*/ 	.dword	_ZN39_INTERNAL_6231f0a8_4_k_cu_507a8fbb_95354cute1_E
	.align		8
        /*0078*/ 	.dword	$str$25
	.align		8
        /*0080*/ 	.dword	$str$26
	.align		8
        /*0088*/ 	.dword	$str$27
	.align		8
        /*0090*/ 	.dword	$str$28


//--------------------- .text._ZN7cutlass13device_kernelINS_4gemm6kernel13GemmUniversalIN4cute5tupleIJiiiiEEENS1_10collective13CollectiveMmaINS1_35MainloopSm100TmaUmmaWarpSpecializedILi3ELi2ELi2ENS5_IJNS4_1CILi2EEENSA_ILi1EEESC_EEEEENS5_IJNSA_ILi256EEESF_NSA_ILi128EEEEEENS_12float_e5m2_tENS5_IJlSC_lEEESI_SJ_NS4_8TiledMMAINS4_8MMA_AtomIJNS4_10MMA_TraitsINS4_25SM100_MMA_F8F6F4_2x1SM_SSEJSI_SI_fSF_SF_NS4_17integral_constantINS4_4UMMA5MajorELSQ_0EEESR_NSO_INSP_7ScaleInELSS_0EEEST_EEEEEENS4_6LayoutINS5_IJSC_SC_SC_EEENS5_IJNSA_ILi0EEESY_SY_EEEEENS5_IJNS4_10UnderscoreES11_S11_EEEEENS4_18SM100_TMA_2SM_LOADENS4_14ComposedLayoutINS4_7SwizzleILi3ELi4ELi3EEENS4_18smem_ptr_flag_bitsILi8EEENSW_INS5_IJNSA_ILi8EEESG_EEENS5_IJSG_SC_EEEEEEEvNS4_8identityES14_S1E_vS1F_EENS_8epilogue10collective18CollectiveEpilogueINS1H_23Sm100TmaWarpSpecializedILi4ELi2ELi64ELb0ELb0EEEJNS5_IJSG_SF_SG_EEENS5_IJNSW_ISG_SC_EENSW_INSA_ILi64EEESC_EEEEESI_SJ_SI_SJ_NS1H_6fusion15FusionCallbacksIS1L_NS1R_17LinearCombinationISI_fSI_fLNS_15FloatRoundStyleE2EEES1M_S1Q_JEEENS4_5SM1004TMEM4LOAD26SM100_TMEM_LOAD_32dp32b64xENS4_13SM90_TMA_LOADENS15_INS16_ILi2ELi4ELi3EEES19_NSW_INS5_IJS1A_S1O_EEENS5_IJS1O_SC_EEEEEEENS4_39AutoVectorizingCopyWithAssumedAlignmentILi128EEENS4_14SM90_TMA_STOREES26_S28_S28_EEEvvEEEEvNT_6ParamsE --------------------------
	.section	.text._ZN7cutlass13device_kernelINS_4gemm6kernel13GemmUniversalIN4cute5tupleIJiiiiEEENS1_10collective13CollectiveMmaINS1_35MainloopSm100TmaUmmaWarpSpecializedILi3ELi2ELi2ENS5_IJNS4_1CILi2EEENSA_ILi1EEESC_EEEEENS5_IJNSA_ILi256EEESF_NSA_ILi128EEEEEENS_12float_e5m2_tENS5_IJlSC_lEEESI_SJ_NS4_8TiledMMAINS4_8MMA_AtomIJNS4_10MMA_TraitsINS4_25SM100_MMA_F8F6F4_2x1SM_SSEJSI_SI_fSF_SF_NS4_17integral_constantINS4_4UMMA5MajorELSQ_0EEESR_NSO_INSP_7ScaleInELSS_0EEEST_EEEEEENS4_6LayoutINS5_IJSC_SC_SC_EEENS5_IJNSA_ILi0EEESY_SY_EEEEENS5_IJNS4_10UnderscoreES11_S11_EEEEENS4_18SM100_TMA_2SM_LOADENS4_14ComposedLayoutINS4_7SwizzleILi3ELi4ELi3EEENS4_18smem_ptr_flag_bitsILi8EEENSW_INS5_IJNSA_ILi8EEESG_EEENS5_IJSG_SC_EEEEEEEvNS4_8identityES14_S1E_vS1F_EENS_8epilogue10collective18CollectiveEpilogueINS1H_23Sm100TmaWarpSpecializedILi4ELi2ELi64ELb0ELb0EEEJNS5_IJSG_SF_SG_EEENS5_IJNSW_ISG_SC_EENSW_INSA_ILi64EEESC_EEEEESI_SJ_SI_SJ_NS1H_6fusion15FusionCallbacksIS1L_NS1R_17LinearCombinationISI_fSI_fLNS_15FloatRoundStyleE2EEES1M_S1Q_JEEENS4_5SM1004TMEM4LOAD26SM100_TMEM_LOAD_32dp32b64xENS4_13SM90_TMA_LOADENS15_INS16_ILi2ELi4ELi3EEES19_NSW_INS5_IJS1A_S1O_EEENS5_IJS1O_SC_EEEEEEENS4_39AutoVectorizingCopyWithAssumedAlignmentILi128EEENS4_14SM90_TMA_STOREES26_S28_S28_EEEvvEEEEvNT_6ParamsE,"ax",@progbits
	.align	128
.text._ZN7cutlass13device_kernelINS_4gemm6kernel13GemmUniversalIN4cute5tupleIJiiiiEEENS1_10collective13CollectiveMmaINS1_35MainloopSm100TmaUmmaWarpSpecializedILi3ELi2ELi2ENS5_IJNS4_1CILi2EEENSA_ILi1EEESC_EEEEENS5_IJNSA_ILi256EEESF_NSA_ILi128EEEEEENS_12float_e5m2_tENS5_IJlSC_lEEESI_SJ_NS4_8TiledMMAINS4_8MMA_AtomIJNS4_10MMA_TraitsINS4_25SM100_MMA_F8F6F4_2x1SM_SSEJSI_SI_fSF_SF_NS4_17integral_constantINS4_4UMMA5MajorELSQ_0EEESR_NSO_INSP_7ScaleInELSS_0EEEST_EEEEEENS4_6LayoutINS5_IJSC_SC_SC_EEENS5_IJNSA_ILi0EEESY_SY_EEEEENS5_IJNS4_10UnderscoreES11_S11_EEEEENS4_18SM100_TMA_2SM_LOADENS4_14ComposedLayoutINS4_7SwizzleILi3ELi4ELi3EEENS4_18smem_ptr_flag_bitsILi8EEENSW_INS5_IJNSA_ILi8EEESG_EEENS5_IJSG_SC_EEEEEEEvNS4_8identityES14_S1E_vS1F_EENS_8epilogue10collective18CollectiveEpilogueINS1H_23Sm100TmaWarpSpecializedILi4ELi2ELi64ELb0ELb0EEEJNS5_IJSG_SF_SG_EEENS5_IJNSW_ISG_SC_EENSW_INSA_ILi64EEESC_EEEEESI_SJ_SI_SJ_NS1H_6fusion15FusionCallbacksIS1L_NS1R_17LinearCombinationISI_fSI_fLNS_15FloatRoundStyleE2EEES1M_S1Q_JEEENS4_5SM1004TMEM4LOAD26SM100_TMEM_LOAD_32dp32b64xENS4_13SM90_TMA_LOADENS15_INS16_ILi2ELi4ELi3EEES19_NSW_INS5_IJS1A_S1O_EEENS5_IJS1O_SC_EEEEEEENS4_39AutoVectorizingCopyWithAssumedAlignmentILi128EEENS4_14SM90_TMA_STOREES26_S28_S28_EEEvvEEEEvNT_6ParamsE:
        .type           _ZN7cutlass13device_kernelINS_4gemm6kernel13GemmUniversalIN4cute5tupleIJiiiiEEENS1_10collective13CollectiveMmaINS1_35MainloopSm100TmaUmmaWarpSpecializedILi3ELi2ELi2ENS5_IJNS4_1CILi2EEENSA_ILi1EEESC_EEEEENS5_IJNSA_ILi256EEESF_NSA_ILi128EEEEEENS_12float_e5m2_tENS5_IJlSC_lEEESI_SJ_NS4_8TiledMMAINS4_8MMA_AtomIJNS4_10MMA_TraitsINS4_25SM100_MMA_F8F6F4_2x1SM_SSEJSI_SI_fSF_SF_NS4_17integral_constantINS4_4UMMA5MajorELSQ_0EEESR_NSO_INSP_7ScaleInELSS_0EEEST_EEEEEENS4_6LayoutINS5_IJSC_SC_SC_EEENS5_IJNSA_ILi0EEESY_SY_EEEEENS5_IJNS4_10UnderscoreES11_S11_EEEEENS4_18SM100_TMA_2SM_LOADENS4_14ComposedLayoutINS4_7SwizzleILi3ELi4ELi3EEENS4_18smem_ptr_flag_bitsILi8EEENSW_INS5_IJNSA_ILi8EEESG_EEENS5_IJSG_SC_EEEEEEEvNS4_8identityES14_S1E_vS1F_EENS_8epilogue10collective18CollectiveEpilogueINS1H_23Sm100TmaWarpSpecializedILi4ELi2ELi64ELb0ELb0EEEJNS5_IJSG_SF_SG_EEENS5_IJNSW_ISG_SC_EENSW_INSA_ILi64EEESC_EEEEESI_SJ_SI_SJ_NS1H_6fusion15FusionCallbacksIS1L_NS1R_17LinearCombinationISI_fSI_fLNS_15FloatRoundStyleE2EEES1M_S1Q_JEEENS4_5SM1004TMEM4LOAD26SM100_TMEM_LOAD_32dp32b64xENS4_13SM90_TMA_LOADENS15_INS16_ILi2ELi4ELi3EEES19_NSW_INS5_IJS1A_S1O_EEENS5_IJS1O_SC_EEEEEEENS4_39AutoVectorizingCopyWithAssumedAlignmentILi128EEENS4_14SM90_TMA_STOREES26_S28_S28_EEEvvEEEEvNT_6ParamsE,@function
        .size           _ZN7cutlass13device_kernelINS_4gemm6kernel13GemmUniversalIN4cute5tupleIJiiiiEEENS1_10collective13CollectiveMmaINS1_35MainloopSm100TmaUmmaWarpSpecializedILi3ELi2ELi2ENS5_IJNS4_1CILi2EEENSA_ILi1EEESC_EEEEENS5_IJNSA_ILi256EEESF_NSA_ILi128EEEEEENS_12float_e5m2_tENS5_IJlSC_lEEESI_SJ_NS4_8TiledMMAINS4_8MMA_AtomIJNS4_10MMA_TraitsINS4_25SM100_MMA_F8F6F4_2x1SM_SSEJSI_SI_fSF_SF_NS4_17integral_constantINS4_4UMMA5MajorELSQ_0EEESR_NSO_INSP_7ScaleInELSS_0EEEST_EEEEEENS4_6LayoutINS5_IJSC_SC_SC_EEENS5_IJNSA_ILi0EEESY_SY_EEEEENS5_IJNS4_10UnderscoreES11_S11_EEEEENS4_18SM100_TMA_2SM_LOADENS4_14ComposedLayoutINS4_7SwizzleILi3ELi4ELi3EEENS4_18smem_ptr_flag_bitsILi8EEENSW_INS5_IJNSA_ILi8EEESG_EEENS5_IJSG_SC_EEEEEEEvNS4_8identityES14_S1E_vS1F_EENS_8epilogue10collective18CollectiveEpilogueINS1H_23Sm100TmaWarpSpecializedILi4ELi2ELi64ELb0ELb0EEEJNS5_IJSG_SF_SG_EEENS5_IJNSW_ISG_SC_EENSW_INSA_ILi64EEESC_EEEEESI_SJ_SI_SJ_NS1H_6fusion15FusionCallbacksIS1L_NS1R_17LinearCombinationISI_fSI_fLNS_15FloatRoundStyleE2EEES1M_S1Q_JEEENS4_5SM1004TMEM4LOAD26SM100_TMEM_LOAD_32dp32b64xENS4_13SM90_TMA_LOADENS15_INS16_ILi2ELi4ELi3EEES19_NSW_INS5_IJS1A_S1O_EEENS5_IJS1O_SC_EEEEEEENS4_39AutoVectorizingCopyWithAssumedAlignmentILi128EEENS4_14SM90_TMA_STOREES26_S28_S28_EEEvvEEEEvNT_6ParamsE,(.L_x_185 - _ZN7cutlass13device_kernelINS_4gemm6kernel13GemmUniversalIN4cute5tupleIJiiiiEEENS1_10collective13CollectiveMmaINS1_35MainloopSm100TmaUmmaWarpSpecializedILi3ELi2ELi2ENS5_IJNS4_1CILi2EEENSA_ILi1EEESC_EEEEENS5_IJNSA_ILi256EEESF_NSA_ILi128EEEEEENS_12float_e5m2_tENS5_IJlSC_lEEESI_SJ_NS4_8TiledMMAINS4_8MMA_AtomIJNS4_10MMA_TraitsINS4_25SM100_MMA_F8F6F4_2x1SM_SSEJSI_SI_fSF_SF_NS4_17integral_constantINS4_4UMMA5MajorELSQ_0EEESR_NSO_INSP_7ScaleInELSS_0EEEST_EEEEEENS4_6LayoutINS5_IJSC_SC_SC_EEENS5_IJNSA_ILi0EEESY_SY_EEEEENS5_IJNS4_10UnderscoreES11_S11_EEEEENS4_18SM100_TMA_2SM_LOADENS4_14ComposedLayoutINS4_7SwizzleILi3ELi4ELi3EEENS4_18smem_ptr_flag_bitsILi8EEENSW_INS5_IJNSA_ILi8EEESG_EEENS5_IJSG_SC_EEEEEEEvNS4_8identityES14_S1E_vS1F_EENS_8epilogue10collective18CollectiveEpilogueINS1H_23Sm100TmaWarpSpecializedILi4ELi2ELi64ELb0ELb0EEEJNS5_IJSG_SF_SG_EEENS5_IJNSW_ISG_SC_EENSW_INSA_ILi64EEESC_EEEEESI_SJ_SI_SJ_NS1H_6fusion15FusionCallbacksIS1L_NS1R_17LinearCombinationISI_fSI_fLNS_15FloatRoundStyleE2EEES1M_S1Q_JEEENS4_5SM1004TMEM4LOAD26SM100_TMEM_LOAD_32dp32b64xENS4_13SM90_TMA_LOADENS15_INS16_ILi2ELi4ELi3EEES19_NSW_INS5_IJS1A_S1O_EEENS5_IJS1O_SC_EEEEEEENS4_39AutoVectorizingCopyWithAssumedAlignmentILi128EEENS4_14SM90_TMA_STOREES26_S28_S28_EEEvvEEEEvNT_6ParamsE)
        .other          _ZN7cutlass13device_kernelINS_4gemm6kernel13GemmUniversalIN4cute5tupleIJiiiiEEENS1_10collective13CollectiveMmaINS1_35MainloopSm100TmaUmmaWarpSpecializedILi3ELi2ELi2ENS5_IJNS4_1CILi2EEENSA_ILi1EEESC_EEEEENS5_IJNSA_ILi256EEESF_NSA_ILi128EEEEEENS_12float_e5m2_tENS5_IJlSC_lEEESI_SJ_NS4_8TiledMMAINS4_8MMA_AtomIJNS4_10MMA_TraitsINS4_25SM100_MMA_F8F6F4_2x1SM_SSEJSI_SI_fSF_SF_NS4_17integral_constantINS4_4UMMA5MajorELSQ_0EEESR_NSO_INSP_7ScaleInELSS_0EEEST_EEEEEENS4_6LayoutINS5_IJSC_SC_SC_EEENS5_IJNSA_ILi0EEESY_SY_EEEEENS5_IJNS4_10UnderscoreES11_S11_EEEEENS4_18SM100_TMA_2SM_LOADENS4_14ComposedLayoutINS4_7SwizzleILi3ELi4ELi3EEENS4_18smem_ptr_flag_bitsILi8EEENSW_INS5_IJNSA_ILi8EEESG_EEENS5_IJSG_SC_EEEEEEEvNS4_8identityES14_S1E_vS1F_EENS_8epilogue10collective18CollectiveEpilogueINS1H_23Sm100TmaWarpSpecializedILi4ELi2ELi64ELb0ELb0EEEJNS5_IJSG_SF_SG_EEENS5_IJNSW_ISG_SC_EENSW_INSA_ILi64EEESC_EEEEESI_SJ_SI_SJ_NS1H_6fusion15FusionCallbacksIS1L_NS1R_17LinearCombinationISI_fSI_fLNS_15FloatRoundStyleE2EEES1M_S1Q_JEEENS4_5SM1004TMEM4LOAD26SM100_TMEM_LOAD_32dp32b64xENS4_13SM90_TMA_LOADENS15_INS16_ILi2ELi4ELi3EEES19_NSW_INS5_IJS1A_S1O_EEENS5_IJS1O_SC_EEEEEEENS4_39AutoVectorizingCopyWithAssumedAlignmentILi128EEENS4_14SM90_TMA_STOREES26_S28_S28_EEEvvEEEEvNT_6ParamsE,@"STO_CUDA_ENTRY STV_DEFAULT"
_ZN7cutlass13device_kernelINS_4gemm6kernel13GemmUniversalIN4cute5tupleIJiiiiEEENS1_10collective13CollectiveMmaINS1_35MainloopSm100TmaUmmaWarpSpecializedILi3ELi2ELi2ENS5_IJNS4_1CILi2EEENSA_ILi1EEESC_EEEEENS5_IJNSA_ILi256EEESF_NSA_ILi128EEEEEENS_12float_e5m2_tENS5_IJlSC_lEEESI_SJ_NS4_8TiledMMAINS4_8MMA_AtomIJNS4_10MMA_TraitsINS4_25SM100_MMA_F8F6F4_2x1SM_SSEJSI_SI_fSF_SF_NS4_17integral_constantINS4_4UMMA5MajorELSQ_0EEESR_NSO_INSP_7ScaleInELSS_0EEEST_EEEEEENS4_6LayoutINS5_IJSC_SC_SC_EEENS5_IJNSA_ILi0EEESY_SY_EEEEENS5_IJNS4_10UnderscoreES11_S11_EEEEENS4_18SM100_TMA_2SM_LOADENS4_14ComposedLayoutINS4_7SwizzleILi3ELi4ELi3EEENS4_18smem_ptr_flag_bitsILi8EEENSW_INS5_IJNSA_ILi8EEESG_EEENS5_IJSG_SC_EEEEEEEvNS4_8identityES14_S1E_vS1F_EENS_8epilogue10collective18CollectiveEpilogueINS1H_23Sm100TmaWarpSpecializedILi4ELi2ELi64ELb0ELb0EEEJNS5_IJSG_SF_SG_EEENS5_IJNSW_ISG_SC_EENSW_INSA_ILi64EEESC_EEEEESI_SJ_SI_SJ_NS1H_6fusion15FusionCallbacksIS1L_NS1R_17LinearCombinationISI_fSI_fLNS_15FloatRoundStyleE2EEES1M_S1Q_JEEENS4_5SM1004TMEM4LOAD26SM100_TMEM_LOAD_32dp32b64xENS4_13SM90_TMA_LOADENS15_INS16_ILi2ELi4ELi3EEES19_NSW_INS5_IJS1A_S1O_EEENS5_IJS1O_SC_EEEEEEENS4_39AutoVectorizingCopyWithAssumedAlignmentILi128EEENS4_14SM90_TMA_STOREES26_S28_S28_EEEvvEEEEvNT_6ParamsE:
[----:B------:R-:W1:Y:S01]  /*0000*/  LDC R1, c[0x0][0x37c] ;  /* 0x0000df00ff017b82 */ /* 0x000e620000000800 */
[----:B------:R-:W2:Y:S01]  /*0010*/  S2R R185, SR_TID.X ;  /* 0x0000000000b97919 */ /* 0x000ea20000002100 */
[----:B------:R-:W3:Y:S06]  /*0020*/  LDCU.64 UR6, c[0x0][0x890] ;  /* 0x00011200ff0677ac */ /* 0x000eec0008000a00 */
[----:B------:R-:W4:Y:S01]  /*0030*/  S2UR UR37, SR_CgaCtaId ;  /* 0x00000000002579c3 */ /* 0x000f220000008800 */
[----:B------:R-:W-:Y:S02]  /*0040*/  PRMT R171, RZ, 0x7610, R171 ;  /* 0x00007610ffab7816 */ /* 0x000fe400000000ab */
[----:B------:R-:W-:Y:S01]  /*0050*/  ELECT P1, URZ, PT ;  /* 0x0000000000ff782f */ /* 0x000fe20003820000 */
[----:B------:R-:W1:Y:S01]  /*0060*/  LDCU.64 UR46, c[0x0][0x358] ;  /* 0x00006b00ff2e77ac */ /* 0x000e620008000a00 */
[----:B---3--:R-:W-:-:S04]  /*0070*/  UISETP.NE.U32.AND UP0, UPT, UR6, URZ, UPT ;  /* 0x000000ff0600728c */ /* 0x008fc8000bf05070 */
[----:B------:R-:W-:Y:S02]  /*0080*/  UISETP.NE.AND.EX UP0, UPT, UR7, URZ, UPT, UP0 ;  /* 0x000000ff0700728c */ /* 0x000fe4000bf05300 */
[----:B----4-:R-:W-:Y:S02]  /*0090*/  ULOP3.LUT UR5, UR37, 0x1, URZ, 0xc0, !UPT ;  /* 0x0000000125057892 */ /* 0x010fe4000f8ec0ff */
[----:B------:R-:W-:Y:S01]  /*00a0*/  ULOP3.LUT UR4, UR37, 0x1, URZ, 0x3c, !UPT ;  /* 0x0000000125047892 */ /* 0x000fe2000f8e3cff */
[----:B--2---:R-:W-:-:S05]  /*00b0*/  SHF.R.U32.HI R173, RZ, 0x5, R185 ;  /* 0x00000005ffad7819 */ /* 0x004fca00000116b9 */
[----:B------:R-:W2:Y:S02]  /*00c0*/  SHFL.IDX PT, R0, R173, RZ, 0x1f ;  /* 0x00001fffad007589 */ /* 0x000ea400000e0000 */
[----:B--2---:R-:W-:Y:S01]  /*00d0*/  R2UR UR10, R0 ;  /* 0x00000000000a72ca */ /* 0x004fe200000e0000 */
[----:B-1----:R-:W-:-:S14]  /*00e0*/  BRA.U UP0, `(.L_x_0) ;  /* 0x00000001002c7547 */ /* 0x002fdc000b800000 */
[----:B------:R-:W1:Y:S02]  /*00f0*/  LDCU.64 UR8, c[0x0][0x888] ;  /* 0x00011100ff0877ac */ /* 0x000e640008000a00 */
[----:B-1----:R-:W-:-:S04]  /*0100*/  UISETP.NE.U32.AND UP0, UPT, UR8, URZ, UPT ;  /* 0x000000ff0800728c */ /* 0x002fc8000bf05070 */
[----:B------:R-:W-:-:S09]  /*0110*/  UISETP.NE.AND.EX UP0, UPT, UR9, URZ, UPT, UP0 ;  /* 0x000000ff0900728c */ /* 0x000fd2000bf05300 */
[----:B------:R-:W-:Y:S05]  /*0120*/  BRA.U !UP0, `(.L_x_1) ;  /* 0x0000000108107547 */ /* 0x000fea000b800000 */
[----:B------:R-:W1:Y:S02]  /*0130*/  LDC.64 R2, c[0x0][0x888] ;  /* 0x00022200ff027b82 */ /* 0x000e640000000a00 */
[----:B-1----:R1:W5:Y:S01]  /*0140*/  LDG.E R81, desc[UR46][R2.64] ;  /* 0x0000002e02517981 */ /* 0x002362000c1e1900 */
[----:B------:R-:W-:Y:S01]  /*0150*/  HFMA2 R171, -RZ, RZ, 0, 5.9604644775390625e-08 ;  /* 0x00000001ffab7431 */ /* 0x000fe200000001ff */
[----:B------:R-:W-:Y:S05]  /*0160*/  BRA `(.L_x_0) ;  /* 0x00000000000c7947 */ /* 0x000fea0003800000 */
.L_x_1:
[----:B------:R-:W1:Y:S01]  /*0170*/  LDCU UR8, c[0x0][0x880] ;  /* 0x00011000ff0877ac */ /* 0x000e620008000800 */
[----:B------:R-:W-:Y:S01]  /*0180*/  HFMA2 R171, -RZ, RZ, 0, 5.9604644775390625e-08 ;  /* 0x00000001ffab7431 */ /* 0x000fe200000001ff */
[----:B-1----:R-:W-:-:S07]  /*0190*/  MOV R81, UR8 ;  /* 0x0000000800517c02 */ /* 0x002fce0008000f00 */
.L_x_0:
[----:B------:R-:W2:Y:S02]  /*01a0*/  LDCU.64 UR8, c[0x0][0x8b0] ;  /* 0x00011600ff0877ac */ /* 0x000ea40008000a00 */
[----:B--2---:R-:W-:-:S04]  /*01b0*/  UISETP.NE.U32.AND UP0, UPT, UR8, URZ, UPT ;  /* 0x000000ff0800728c */ /* 0x004fc8000bf05070 */
[----:B------:R-:W-:-:S09]  /*01c0*/  UISETP.NE.AND.EX UP0, UPT, UR9, URZ, UPT, UP0 ;  /* 0x000000ff0900728c */ /* 0x000fd2000bf05300 */
[----:B------:R-:W-:Y:S05]  /*01d0*/  BRA.U UP0, `(.L_x_2) ;  /* 0x0000000100247547 */ /* 0x000fea000b800000 */
[----:B------:R-:W2:Y:S02]  /*01e0*/  LDCU.64 UR8, c[0x0][0x8a8] ;  /* 0x00011500ff0877ac */ /* 0x000ea40008000a00 */
[----:B--2---:R-:W-:-:S04]  /*01f0*/  UISETP.NE.U32.AND UP0, UPT, UR8, URZ, UPT ;  /* 0x000000ff0800728c */ /* 0x004fc8000bf05070 */
[----:B------:R-:W-:-:S09]  /*0200*/  UISETP.NE.AND.EX UP0, UPT, UR9, URZ, UPT, UP0 ;  /* 0x000000ff0900728c */ /* 0x000fd2000bf05300 */
[----:B------:R-:W-:Y:S05]  /*0210*/  BRA.U !UP0, `(.L_x_3) ;  /* 0x00000001080c7547 */ /* 0x000fea000b800000 */
[----:B------:R-:W2:Y:S02]  /*0220*/  LDC.64 R78, c[0x0][0x8a8] ;  /* 0x00022a00ff4e7b82 */ /* 0x000ea40000000a00 */
[----:B--2---:R2:W5:Y:S01]  /*0230*/  LDG.E R78, desc[UR46][R78.64] ;  /* 0x0000002e4e4e7981 */ /* 0x004562000c1e1900 */
[----:B------:R-:W-:Y:S05]  /*0240*/  BRA `(.L_x_2) ;  /* 0x0000000000087947 */ /* 0x000fea0003800000 */
.L_x_3:
[----:B------:R-:W2:Y:S02]  /*0250*/  LDCU UR8, c[0x0][0x8a0] ;  /* 0x00011400ff0877ac */ /* 0x000ea40008000800 */
[----:B--2---:R-:W-:Y:S02]  /*0260*/  MOV R78, UR8 ;  /* 0x00000008004e7c02 */ /* 0x004fe40008000f00 */
.L_x_2:
[----:B------:R-:W-:Y:S01]  /*0270*/  IMAD.U32 R0, RZ, RZ, UR10 ;  /* 0x0000000aff007e24 */ /* 0x000fe2000f8e00ff */
[----:B------:R-:W-:Y:S04]  /*0280*/  BSSY.RECONVERGENT B0, `(.L_x_4) ;  /* 0x000000c000007945 */ /* 0x000fe80003800200 */
[C---:B------:R-:W-:Y:S02]  /*0290*/  ISETP.NE.OR P2, PT, R0.reuse, 0x1, !P1 ;  /* 0x000000010000780c */ /* 0x040fe40004f45670 */
[----:B------:R-:W-:-:S11]  /*02a0*/  ISETP.NE.OR P0, PT, R0, 0x3, !P1 ;  /* 0x000000030000780c */ /* 0x000fd60004f05670 */
[----:B------:R-:W-:Y:S05]  /*02b0*/  @P2 BRA `(.L_x_5) ;  /* 0x0000000000202947 */ /* 0x000fea0003800000 */
[----:B------:R-:W3:Y:S02]  /*02c0*/  LDCU.64 UR8, c[0x0][0x348] ;  /* 0x00006900ff0877ac */ /* 0x000ee40008000a00 */
[----:B---3--:R-:W-:Y:S02]  /*02d0*/  UIADD3 UR12, UP1, UPT, UR8, 0x80, URZ ;  /* 0x00000080080c7890 */ /* 0x008fe4000ff3e0ff */
[----:B------:R-:W-:Y:S02]  /*02e0*/  UIADD3 UR8, UP0, UPT, UR8, 0x180, URZ ;  /* 0x0000018008087890 */ /* 0x000fe4000ff1e0ff */
[----:B------:R-:W-:Y:S02]  /*02f0*/  UIADD3.X UR13, UPT, UPT, URZ, UR9, URZ, UP1, !UPT ;  /* 0x00000009ff0d7290 */ /* 0x000fe40008ffe4ff */
[----:B------:R-:W-:-:S07]  /*0300*/  UIADD3.X UR9, UPT, UPT, URZ, UR9, URZ, UP0, !UPT ;  /* 0x00000009ff097290 */ /* 0x000fce00087fe4ff */
[----:B------:R3:W-:Y:S02]  /*0310*/  UTMACCTL.PF [UR12] ;  /* 0x000000000c0079b9 */ /* 0x0007e40008040000 */
[----:B------:R3:W-:Y:S02]  /*0320*/  UTMACCTL.PF [UR8] ;  /* 0x00000000080079b9 */ /* 0x0007e40008040000 */
[----:B---3--:R-:W-:Y:S01]  /*0330*/  NOP ;  /* 0x0000000000007918 */ /* 0x008fe20000000000 */
.L_x_5:
[----:B------:R-:W-:Y:S05]  /*0340*/  BSYNC.RECONVERGENT B0 ;  /* 0x0000000000007941 */ /* 0x000fea0003800200 */
.L_x_4:
[----:B------:R-:W-:Y:S04]  /*0350*/  BSSY.RECONVERGENT B0, `(.L_x_6) ;  /* 0x000000a000007945 */ /* 0x000fe80003800200 */
        /* <DEDUP_REMOVED lines=9> */
.L_x_7:
[----:B------:R-:W-:Y:S05]  /*03f0*/  BSYNC.RECONVERGENT B0 ;  /* 0x0000000000007941 */ /* 0x000fea0003800200 */
.L_x_6:
[----:B------:R-:W3:Y:S01]  /*0400*/  LDCU.64 UR8, c[0x0][0x888] ;  /* 0x00011100ff0877ac */ /* 0x000ee20008000a00 */
[----:B------:R-:W-:Y:S02]  /*0410*/  UISETP.EQ.U32.AND UP1, UPT, UR6, URZ, UPT ;  /* 0x000000ff0600728c */ /* 0x000fe4000bf22070 */
[----:B------:R-:W-:Y:S02]  /*0420*/  UPLOP3.LUT UP5, UPT, UPT, UPT, UPT, 0x80, 0x8 ;  /* 0x000000000008789c */ /* 0x000fe40003faf070 */
[----:B---3--:R-:W-:-:S04]  /*0430*/  UISETP.NE.U32.AND UP0, UPT, UR8, URZ, UPT ;  /* 0x000000ff0800728c */ /* 0x008fc8000bf05070 */
[----:B------:R-:W-:-:S04]  /*0440*/  UISETP.NE.AND.EX UP0, UPT, UR9, URZ, UPT, UP0 ;  /* 0x000000ff0900728c */ /* 0x000fc8000bf05300 */
[----:B------:R-:W-:-:S04]  /*0450*/  UISETP.EQ.OR.EX UP2, UPT, UR7, URZ, !UP0, UP1 ;  /* 0x000000ff0700728c */ /* 0x000fc8000c742710 */
[----:B------:R-:W-:-:S05]  /*0460*/  UP2UR UR50, UPR, URZ, 0x4 ;  /* 0x00000004ff327883 */ /* 0x000fca0008000000 */
[----:B------:R-:W-:Y:S07]  /*0470*/  BRA.U !UP2, `(.L_x_8) ;  /* 0x000000010a207547 */ /* 0x000fee000b800000 */
[----:B------:R-:W-:Y:S01]  /*0480*/  UISETP.NE.U32.AND UP2, UPT, UR6, URZ, UPT ;  /* 0x000000ff0600728c */ /* 0x000fe2000bf45070 */
[----:B-----5:R-:W-:Y:S01]  /*0490*/  FSETP.NEU.AND P0, PT, R81, RZ, PT ;  /* 0x000000ff5100720b */ /* 0x020fe20003f0d000 */
[----:B------:R-:W-:Y:S02]  /*04a0*/  USEL UR6, URZ, 0xffffffff, UP0 ;  /* 0xffffffffff067887 */ /* 0x000fe40008000000 */
[----:B------:R-:W-:-:S10]  /*04b0*/  UISETP.NE.AND.EX UP2, UPT, UR7, URZ, UPT, UP2 ;  /* 0x000000ff0700728c */ /* 0x000fd4000bf45320 */
[----:B------:R-:W-:Y:S01]  /*04c0*/  VOTEU.ANY UP1, P0 ;  /* 0x0000000000ff7886 */ /* 0x000fe20000020100 */
[----:B------:R-:W-:-:S04]  /*04d0*/  @!UP2 USEL UR6, URZ, 0xffffffff, UP1 ;  /* 0xffffffffff06a887 */ /* 0x000fc80008800000 */
[----:B------:R-:W-:-:S04]  /*04e0*/  ULOP3.LUT UR6, UR6, 0x1, URZ, 0xc0, !UPT ;  /* 0x0000000106067892 */ /* 0x000fc8000f8ec0ff */
[----:B------:R-:W-:-:S11]  /*04f0*/  UISETP.NE.U32.AND UP5, UPT, UR6, 0x1, UPT ;  /* 0x000000010600788c */ /* 0x000fd6000bfa5070 */
.L_x_8:
[----:B------:R-:W3:Y:S01]  /*0500*/  SHFL.IDX PT, R0, R173, RZ, 0x1f ;  /* 0x00001fffad007589 */ /* 0x000ee200000e0000 */
[----:B------:R-:W-:-:S04]  /*0510*/  UISETP.NE.AND UP1, UPT, UR10, 0x2, UPT ;  /* 0x000000020a00788c */ /* 0x000fc8000bf25270 */
[----:B------:R-:W-:Y:S02]  /*0520*/  UISETP.EQ.AND UP2, UPT, UR5, URZ, !UP1 ;  /* 0x000000ff0500728c */ /* 0x000fe4000cf42270 */
[----:B------:R-:W-:-:S04]  /*0530*/  USEL UR6, URZ, 0x1, UP1 ;  /* 0x00000001ff067887 */ /* 0x000fc80008800000 */
[----:B------:R-:W-:Y:S02]  /*0540*/  PLOP3.LUT P5, PT, P1, PT, UP2, 0x80, 0x8 ;  /* 0x000000000008781c */ /* 0x000fe40000faf028 */
[----:B---3--:R-:W-:-:S13]  /*0550*/  ISETP.NE.AND P0, PT, R0, RZ, PT ;  /* 0x000000ff0000720c */ /* 0x008fda0003f05270 */
[----:B------:R-:W-:Y:S05]  /*0560*/  @P0 BRA `(.L_x_9) ;  /* 0x00000000003c0947 */ /* 0x000fea0003800000 */
[----:B------:R-:W-:Y:S01]  /*0570*/  UMOV UR8, 0x400 ;  /* 0x0000040000087882 */ /* 0x000fe20000000000 */
[----:B------:R-:W-:Y:S01]  /*0580*/  UMOV UR7, 0x1 ;  /* 0x0000000100077882 */ /* 0x000fe20000000000 */
[----:B------:R-:W-:Y:S02]  /*0590*/  ULEA UR8, UR37, UR8, 0x18 ;  /* 0x0000000825087291 */ /* 0x000fe4000f8ec0ff */
[----:B------:R-:W-:-:S04]  /*05a0*/  UIADD3 UR12, UPT, UPT, -UR7, 0x100000, URZ ;  /* 0x00100000070c7890 */ /* 0x000fc8000fffe1ff */
[----:B------:R-:W-:Y:S02]  /*05b0*/  USHF.L.U32 UR13, UR12, 0xb, URZ ;  /* 0x0000000b0c0d7899 */ /* 0x000fe400080006ff */
[----:B------:R-:W-:Y:S01]  /*05c0*/  USHF.L.U32 UR12, UR12, 0x1, URZ ;  /* 0x000000010c0c7899 */ /* 0x000fe200080006ff */
[----:B------:R-:W-:Y:S01]  /*05d0*/  ELECT P0, URZ, PT ;  /* 0x0000000000ff782f */ /* 0x000fe20003800000 */
[----:B------:R-:W3:Y:S10]  /*05e0*/  FENCE.VIEW.ASYNC.S ;  /* 0x00000000000073c6 */ /* 0x000ef40000000000 */
[----:B---3--:R3:W4:Y:S01]  /*05f0*/  SYNCS.EXCH.64 URZ, [UR8], UR12 ;  /* 0x0000000c08ff75b2 */ /* 0x0087220008000100 */
[----:B------:R3:W1:Y:S01]  /*0600*/  SYNCS.EXCH.64 URZ, [UR8+0x18], UR12 ;  /* 0x0000180c08ff75b2 */ /* 0x0006620008000100 */
[----:B------:R3:W1:Y:S01]  /*0610*/  SYNCS.EXCH.64 URZ, [UR8+0x8], UR12 ;  /* 0x0000080c08ff75b2 */ /* 0x0006620008000100 */
[----:B------:R3:W1:Y:S01]  /*0620*/  SYNCS.EXCH.64 URZ, [UR8+0x20], UR12 ;  /* 0x0000200c08ff75b2 */ /* 0x0006620008000100 */
[----:B------:R3:W1:Y:S01]  /*0630*/  SYNCS.EXCH.64 URZ, [UR8+0x10], UR12 ;  /* 0x0000100c08ff75b2 */ /* 0x0006620008000100 */
[----:B------:R3:W1:Y:S01]  /*0640*/  SYNCS.EXCH.64 URZ, [UR8+0x28], UR12 ;  /* 0x0000280c08ff75b2 */ /* 0x0006620008000100 */
[----:B------:R-:W-:Y:S01]  /*0650*/  NOP ;  /* 0x0000000000007918 */ /* 0x000fe20000000000 */
.L_x_9:
[----:B------:R-:W2:Y:S01]  /*0660*/  SHFL.IDX PT, R0, R173, RZ, 0x1f ;  /* 0x00001fffad007589 */ /* 0x000ea200000e0000 */
[----:B------:R-:W-:Y:S01]  /*0670*/  NOP ;  /* 0x0000000000007918 */ /* 0x000fe20000000000 */
[----:B--2---:R-:W-:-:S13]  /*0680*/  ISETP.NE.AND P0, PT, R0, 0x1, PT ;  /* 0x000000010000780c */ /* 0x004fda0003f05270 */
[----:B------:R-:W-:Y:S05]  /*0690*/  @P0 BRA `(.L_x_10) ;  /* 0x0000000000540947 */ /* 0x000fea0003800000 */
[----:B------:R-:W-:Y:S01]  /*06a0*/  UMOV UR9, 0x400 ;  /* 0x0000040000097882 */ /* 0x000fe20000000000 */
[----:B---3--:R-:W-:Y:S01]  /*06b0*/  UMOV UR8, 0x20 ;  /* 0x0000002000087882 */ /* 0x008fe20000000000 */
[----:B------:R-:W-:Y:S01]  /*06c0*/  UMOV UR7, 0x80 ;  /* 0x0000008000077882 */ /* 0x000fe20000000000 */
[----:B------:R-:W-:Y:S02]  /*06d0*/  ULEA UR9, UR37, UR9, 0x18 ;  /* 0x0000000925097291 */ /* 0x000fe4000f8ec0ff */
[----:B------:R-:W-:-:S04]  /*06e0*/  UIADD3 UR12, UPT, UPT, -UR8, 0x100000, URZ ;  /* 0x00100000080c7890 */ /* 0x000fc8000fffe1ff */
[----:B------:R-:W-:Y:S02]  /*06f0*/  USHF.L.U32 UR13, UR12, 0xb, URZ ;  /* 0x0000000b0c0d7899 */ /* 0x000fe400080006ff */
[----:B------:R-:W-:Y:S02]  /*0700*/  USHF.L.U32 UR12, UR12, 0x1, URZ ;  /* 0x000000010c0c7899 */ /* 0x000fe400080006ff */
[----:B------:R-:W-:-:S04]  /*0710*/  UIADD3 UR14, UPT, UPT, -UR7, 0x100000, URZ ;  /* 0x00100000070e7890 */ /* 0x000fc8000fffe1ff */
[----:B------:R-:W-:Y:S02]  /*0720*/  USHF.L.U32 UR15, UR14, 0xb, URZ ;  /* 0x0000000b0e0f7899 */ /* 0x000fe400080006ff */
[----:B------:R-:W-:Y:S01]  /*0730*/  USHF.L.U32 UR14, UR14, 0x1, URZ ;  /* 0x000000010e0e7899 */ /* 0x000fe200080006ff */
[----:B------:R-:W-:Y:S01]  /*0740*/  ELECT P0, URZ, PT ;  /* 0x0000000000ff782f */ /* 0x000fe20003800000 */
[----:B------:R-:W2:Y:S02]  /*0750*/  FENCE.VIEW.ASYNC.S ;  /* 0x00000000000073c6 */ /* 0x000ea40000000000 */
[----:B--2---:R2:W3:Y:S08]  /*0760*/  SYNCS.EXCH.64 URZ, [UR9+0x30], UR12 ;  /* 0x0000300c09ff75b2 */ /* 0x0044f00008000100 */
[----:B------:R2:W1:Y:S01]  /*0770*/  SYNCS.EXCH.64 URZ, [UR9+0x50], UR14 ;  /* 0x0000500e09ff75b2 */ /* 0x0004620008000100 */
[----:B------:R2:W1:Y:S01]  /*0780*/  SYNCS.EXCH.64 URZ, [UR9+0x38], UR12 ;  /* 0x0000380c09ff75b2 */ /* 0x0004620008000100 */
[----:B------:R2:W1:Y:S01]  /*0790*/  SYNCS.EXCH.64 URZ, [UR9+0x58], UR14 ;  /* 0x0000580e09ff75b2 */ /* 0x0004620008000100 */
[----:B------:R2:W1:Y:S01]  /*07a0*/  SYNCS.EXCH.64 URZ, [UR9+0x40], UR12 ;  /* 0x0000400c09ff75b2 */ /* 0x0004620008000100 */
[----:B------:R2:W1:Y:S01]  /*07b0*/  SYNCS.EXCH.64 URZ, [UR9+0x60], UR14 ;  /* 0x0000600e09ff75b2 */ /* 0x0004620008000100 */
[----:B------:R2:W1:Y:S01]  /*07c0*/  SYNCS.EXCH.64 URZ, [UR9+0x48], UR12 ;  /* 0x0000480c09ff75b2 */ /* 0x0004620008000100 */
[----:B------:R2:W1:Y:S01]  /*07d0*/  SYNCS.EXCH.64 URZ, [UR9+0x68], UR14 ;  /* 0x0000680e09ff75b2 */ /* 0x0004620008000100 */
[----:B------:R-:W-:Y:S01]  /*07e0*/  NOP ;  /* 0x0000000000007918 */ /* 0x000fe20000000000 */
.L_x_10:
[----:B------:R-:W4:Y:S01]  /*07f0*/  SHFL.IDX PT, R0, R173, RZ, 0x1f ;  /* 0x00001fffad007589 */ /* 0x000f2200000e0000 */
[----:B------:R-:W-:Y:S01]  /*0800*/  NOP ;  /* 0x0000000000007918 */ /* 0x000fe20000000000 */
[----:B----4-:R-:W-:-:S13]  /*0810*/  ISETP.NE.AND P0, PT, R0, 0x3, PT ;  /* 0x000000030000780c */ /* 0x010fda0003f05270 */
[----:B------:R-:W-:Y:S05]  /*0820*/  @P0 BRA `(.L_x_11) ;  /* 0x00000000002c0947 */ /* 0x000fea0003800000 */
[----:B---3--:R-:W-:Y:S01]  /*0830*/  UMOV UR8, 0x400 ;  /* 0x0000040000087882 */ /* 0x008fe20000000000 */
[----:B------:R-:W-:Y:S01]  /*0840*/  UMOV UR7, 0x20 ;  /* 0x0000002000077882 */ /* 0x000fe20000000000 */
[----:B------:R-:W-:Y:S02]  /*0850*/  ULEA UR8, UR37, UR8, 0x18 ;  /* 0x0000000825087291 */ /* 0x000fe4000f8ec0ff */
[----:B--2---:R-:W-:-:S04]  /*0860*/  UIADD3 UR12, UPT, UPT, -UR7, 0x100000, URZ ;  /* 0x00100000070c7890 */ /* 0x004fc8000fffe1ff */
[----:B------:R-:W-:Y:S02]  /*0870*/  USHF.L.U32 UR13, UR12, 0xb, URZ ;  /* 0x0000000b0c0d7899 */ /* 0x000fe400080006ff */
[----:B------:R-:W-:Y:S01]  /*0880*/  USHF.L.U32 UR12, UR12, 0x1, URZ ;  /* 0x000000010c0c7899 */ /* 0x000fe200080006ff */
[----:B------:R-:W-:Y:S01]  /*0890*/  ELECT P0, URZ, PT ;  /* 0x0000000000ff782f */ /* 0x000fe20003800000 */
[----:B------:R-:W2:Y:S10]  /*08a0*/  FENCE.VIEW.ASYNC.S ;  /* 0x00000000000073c6 */ /* 0x000eb40000000000 */
[----:B--2---:R4:W2:Y:S01]  /*08b0*/  SYNCS.EXCH.64 URZ, [UR8+0x70], UR12 ;  /* 0x0000700c08ff75b2 */ /* 0x0048a20008000100 */
[----:B------:R4:W3:Y:S02]  /*08c0*/  SYNCS.EXCH.64 URZ, [UR8+0x78], UR12 ;  /* 0x0000780c08ff75b2 */ /* 0x0008e40008000100 */
[----:B----4-:R-:W-:Y:S01]  /*08d0*/  NOP ;  /* 0x0000000000007918 */ /* 0x010fe20000000000 */
.L_x_11:
[----:B------:R-:W4:Y:S01]  /*08e0*/  SHFL.IDX PT, R0, R173, RZ, 0x1f ;  /* 0x00001fffad007589 */ /* 0x000f2200000e0000 */
[----:B------:R-:W-:Y:S01]  /*08f0*/  NOP ;  /* 0x0000000000007918 */ /* 0x000fe20000000000 */
[----:B----4-:R-:W-:-:S13]  /*0900*/  ISETP.NE.AND P0, PT, R0, 0x4, PT ;  /* 0x000000040000780c */ /* 0x010fda0003f05270 */
[----:B------:R-:W-:Y:S05]  /*0910*/  @P0 BRA `(.L_x_12) ;  /* 0x0000000000480947 */ /* 0x000fea0003800000 */
[----:B--2---:R-:W-:Y:S01]  /*0920*/  UMOV UR9, 0x1e0 ;  /* 0x000001e000097882 */ /* 0x004fe20000000000 */
[----:B---3--:R-:W-:Y:S01]  /*0930*/  UMOV UR8, 0x400 ;  /* 0x0000040000087882 */ /* 0x008fe20000000000 */
[----:B------:R-:W-:Y:S01]  /*0940*/  USEL UR9, UR9, 0x1a0, UP5 ;  /* 0x000001a009097887 */ /* 0x000fe2000a800000 */
        /* <DEDUP_REMOVED lines=10> */
[----:B--2---:R4:W2:Y:S08]  /*09f0*/  SYNCS.EXCH.64 URZ, [UR8+0x80], UR12 ;  /* 0x0000800c08ff75b2 */ /* 0x0048b00008000100 */
[----:B------:R4:W3:Y:S01]  /*0a00*/  SYNCS.EXCH.64 URZ, [UR8+0x90], UR14 ;  /* 0x0000900e08ff75b2 */ /* 0x0008e20008000100 */
[----:B------:R4:W1:Y:S01]  /*0a10*/  SYNCS.EXCH.64 URZ, [UR8+0x88], UR12 ;  /* 0x0000880c08ff75b2 */ /* 0x0008620008000100 */
[----:B------:R4:W1:Y:S02]  /*0a20*/  SYNCS.EXCH.64 URZ, [UR8+0x98], UR14 ;  /* 0x0000980e08ff75b2 */ /* 0x0008640008000100 */
[----:B----4-:R-:W-:Y:S01]  /*0a30*/  NOP ;  /* 0x0000000000007918 */ /* 0x010fe20000000000 */
.L_x_12:
[----:B------:R-:W4:Y:S01]  /*0a40*/  SHFL.IDX PT, R0, R173, RZ, 0x1f ;  /* 0x00001fffad007589 */ /* 0x000f2200000e0000 */
[----:B------:R-:W-:Y:S01]  /*0a50*/  NOP ;  /* 0x0000000000007918 */ /* 0x000fe20000000000 */
[----:B----4-:R-:W-:-:S13]  /*0a60*/  ISETP.NE.AND P0, PT, R0, 0x5, PT ;  /* 0x000000050000780c */ /* 0x010fda0003f05270 */
[----:B------:R-:W-:Y:S05]  /*0a70*/  @P0 BRA `(.L_x_13) ;  /* 0x0000000000440947 */ /* 0x000fea0003800000 */
[----:B--2---:R-:W-:Y:S01]  /*0a80*/  UMOV UR9, 0x400 ;  /* 0x0000040000097882 */ /* 0x004fe20000000000 */
        /* <DEDUP_REMOVED lines=16> */
.L_x_13:
[----:B------:R-:W4:Y:S01]  /*0b90*/  SHFL.IDX PT, R0, R173, RZ, 0x1f ;  /* 0x00001fffad007589 */ /* 0x000f2200000e0000 */
[----:B------:R-:W-:Y:S01]  /*0ba0*/  ISETP.NE.OR P1, PT, RZ, UR10, !P1 ;  /* 0x0000000aff007c0c */ /* 0x000fe2000cf25670 */
        /* <DEDUP_REMOVED lines=12> */
[----:B------:R4:W3:Y:S01]  /*0c70*/  SYNCS.EXCH.64 URZ, [UR8+0xd0], UR12 ;  /* 0x0000d00c08ff75b2 */ /* 0x0008e20008000100 */
[----:B------:R4:W1:Y:S01]  /*0c80*/  SYNCS.EXCH.64 URZ, [UR8+0xc8], UR12 ;  /* 0x0000c80c08ff75b2 */ /* 0x0008620008000100 */
[----:B------:R4:W1:Y:S02]  /*0c90*/  SYNCS.EXCH.64 URZ, [UR8+0xd8], UR12 ;  /* 0x0000d80c08ff75b2 */ /* 0x0008640008000100 */
[----:B----4-:R-:W-:Y:S01]  /*0ca0*/  NOP ;  /* 0x0000000000007918 */ /* 0x010fe20000000000 */
.L_x_14:
[----:B------:R-:W-:Y:S01]  /*0cb0*/  VOTEU.ALL UP1, P1 ;  /* 0x0000000000ff7886 */ /* 0x000fe20000820000 */
[----:B---3--:R-:W3:Y:S01]  /*0cc0*/  LDCU UR8, c[0x0][0x36c] ;  /* 0x00006d80ff0877ac */ /* 0x008ee20008000800 */
[----:B------:R-:W-:Y:S01]  /*0cd0*/  NOP ;  /* 0x0000000000007918 */ /* 0x000fe20000000000 */
[----:B------:R-:W-:Y:S01]  /*0ce0*/  LOP3.LUT R10, R185, 0x1f, RZ, 0xc0, !PT ;  /* 0x0000001fb90a7812 */ /* 0x000fe200078ec0ff */
[----:B--2---:R-:W-:Y:S01]  /*0cf0*/  UMOV UR12, 0x20 ;  /* 0x00000020000c7882 */ /* 0x004fe20000000000 */
[----:B------:R-:W-:Y:S01]  /*0d00*/  @!UP1 UMOV UR7, 0x400 ;  /* 0x0000040000079882 */ /* 0x000fe20000000000 */
[----:B------:R-:W-:-:S04]  /*0d10*/  @!UP1 UIADD3 UR12, UPT, UPT, -UR12, 0x100000, URZ ;  /* 0x001000000c0c9890 */ /* 0x000fc8000fffe1ff */
[----:B------:R-:W-:Y:S02]  /*0d20*/  @!UP1 USHF.L.U32 UR13, UR12, 0xb, URZ ;  /* 0x0000000b0c0d9899 */ /* 0x000fe400080006ff */
[----:B------:R-:W-:Y:S02]  /*0d30*/  @!UP1 USHF.L.U32 UR12, UR12, 0x1, URZ ;  /* 0x000000010c0c9899 */ /* 0x000fe400080006ff */
[----:B------:R-:W-:Y:S01]  /*0d40*/  @!UP1 ULEA UR7, UR37, UR7, 0x18 ;  /* 0x0000000725079291 */ /* 0x000fe2000f8ec0ff */
[----:B------:R-:W-:Y:S01]  /*0d50*/  VOTEU.ALL UP1, P1 ;  /* 0x0000000000ff7886 */ /* 0x000fe20000820000 */
[----:B------:R-:W-:Y:S01]  /*0d60*/  UISETP.NE.AND UP4, UPT, UR10, URZ, UPT ;  /* 0x000000ff0a00728c */ /* 0x000fe2000bf85270 */
[----:B------:R-:W2:Y:S09]  /*0d70*/  FENCE.VIEW.ASYNC.S ;  /* 0x00000000000073c6 */ /* 0x000eb20000000000 */
[----:B--2---:R2:W4:Y:S01]  /*0d80*/  @!UP1 SYNCS.EXCH.64 URZ, [UR7+0xe0], UR12 ;  /* 0x0000e00c07ff95b2 */ /* 0x0045220008000100 */
[----:B---3--:R-:W-:-:S09]  /*0d90*/  UISETP.EQ.U32.AND UP1, UPT, UR8, 0x1, UPT ;  /* 0x000000010800788c */ /* 0x008fd2000bf22070 */
[----:B------:R-:W-:Y:S05]  /*0da0*/  BRA.U !UP1, `(.L_x_15) ;  /* 0x0000000109087547 */ /* 0x000fea000b800000 */
[----:B-1--4-:R-:W-:Y:S01]  /*0db0*/  UCGABAR_ARV ;  /* 0x00000000000079c7 */ /* 0x012fe20008000000 */
[----:B------:R-:W-:Y:S05]  /*0dc0*/  BRA `(.L_x_16) ;  /* 0x0000000000047947 */ /* 0x000fea0003800000 */
.L_x_15:
[----:B-1--4-:R-:W-:Y:S01]  /*0dd0*/  NOP ;  /* 0x0000000000007918 */ /* 0x012fe20000000000 */
.L_x_16:
[----:B------:R-:W1:Y:S01]  /*0de0*/  S2R R20, SR_CTAID.Y ;  /* 0x0000000000147919 */ /* 0x000e620000002600 */
[----:B------:R-:W-:-:S05]  /*0df0*/  CS2R.32 R170, SR_CgaSize ;  /* 0x0000000000aa7805 */ /* 0x000fca0000008a00 */
[----:B------:R-:W-:-:S05]  /*0e00*/  IMAD R170, R170, -0xa0, RZ ;  /* 0xffffff60aaaa7824 */ /* 0x000fca00078e02ff */
[----:B--2---:R-:W-:-:S14]  /*0e10*/  R2UR UR7, R170 ;  /* 0x00000000aa0772ca */ /* 0x004fdc00000e0000 */
[----:B------:R-:W2:Y:S01]  /*0e20*/  LDCU UR7, c[0x0][UR7+0x2b4] ;  /* 0x00005680070777ac */ /* 0x000ea20008000800 */
[----:B------:R-:W-:-:S05]  /*0e30*/  CS2R.32 R0, SR_CgaSize ;  /* 0x0000000000007805 */ /* 0x000fca0000008a00 */
[----:B------:R-:W-:-:S06]  /*0e40*/  IMAD R0, R0, -0xa0, RZ ;  /* 0xffffff6000007824 */ /* 0x000fcc00078e02ff */
[----:B------:R-:W3:Y:S01]  /*0e50*/  LDC R0, c[0x0][R0+0x2a4] ;  /* 0x0000a90000007b82 */ /* 0x000ee20000000800 */
[----:B------:R-:W-:Y:S01]  /*0e60*/  PRMT R8, RZ, 0x7610, R8 ;  /* 0x00007610ff087816 */ /* 0x000fe20000000008 */
[----:B------:R-:W4:Y:S01]  /*0e70*/  S2R R11, SR_CTAID.X ;  /* 0x00000000000b7919 */ /* 0x000f220000002500 */
[----:B------:R-:W-:-:S05]  /*0e80*/  CS2R.32 R170, SR_CgaSize ;  /* 0x0000000000aa7805 */ /* 0x000fca0000008a00 */
[----:B------:R-:W-:-:S05]  /*0e90*/  IMAD R170, R170, -0xa0, RZ ;  /* 0xffffff60aaaa7824 */ /* 0x000fca00078e02ff */
[----:B------:R-:W-:-:S14]  /*0ea0*/  R2UR UR8, R170 ;  /* 0x00000000aa0872ca */ /* 0x000fdc00000e0000 */
[----:B------:R-:W3:Y:S01]  /*0eb0*/  LDCU UR8, c[0x0][UR8+0x2b0] ;  /* 0x00005600080877ac */ /* 0x000ee20008000800 */
[----:B------:R-:W-:Y:S01]  /*0ec0*/  UISETP.NE.AND UP2, UPT, UR10, 0x2, UPT ;  /* 0x000000020a00788c */ /* 0x000fe2000bf45270 */
[----:B------:R-:W2:Y:S01]  /*0ed0*/  LDC R9, c[0x0][0xb24] ;  /* 0x0002c900ff097b82 */ /* 0x000ea20000000800 */
[----:B------:R-:W-:-:S05]  /*0ee0*/  CS2R.32 R2, SR_CgaSize ;  /* 0x0000000000027805 */ /* 0x000fca0000008a00 */
[----:B------:R-:W-:-:S06]  /*0ef0*/  IMAD R2, R2, -0xa0, RZ ;  /* 0xffffff6002027824 */ /* 0x000fcc00078e02ff */
[----:B------:R-:W3:Y:S08]  /*0f00*/  LDC R2, c[0x0][R2+0x2a0] ;  /* 0x0000a80002027b82 */ /* 0x000ef00000000800 */
[----:B------:R-:W3:Y:S01]  /*0f10*/  LDC R72, c[0x0][0xb24] ;  /* 0x0002c900ff487b82 */ /* 0x000ee20000000800 */
[----:B-1----:R-:W-:-:S07]  /*0f20*/  I2FP.F32.U32 R3, R20 ;  /* 0x0000001400037245 */ /* 0x002fce0000201000 */
[----:B------:R-:W1:Y:S01]  /*0f30*/  S2UR UR36, SR_CTAID.Z ;  /* 0x00000000002479c3 */ /* 0x000e620000002700 */
[----:B--2---:R-:W-:Y:S01]  /*0f40*/  ISETP.GE.AND P0, PT, R9, 0x1, PT ;  /* 0x000000010900780c */ /* 0x004fe20003f06270 */
[----:B----4-:R-:W-:Y:S01]  /*0f50*/  IMAD.MOV.U32 R21, RZ, RZ, R11 ;  /* 0x000000ffff157224 */ /* 0x010fe200078e000b */
[----:B------:R-:W-:Y:S01]  /*0f60*/  I2FP.F32.U32 R4, R11 ;  /* 0x0000000b00047245 */ /* 0x000fe20000201000 */
[----:B------:R-:W-:Y:S01]  /*0f70*/  FMUL R3, R3, UR7 ;  /* 0x0000000703037c20 */ /* 0x000fe20008400000 */
[----:B------:R-:W2:Y:S03]  /*0f80*/  LDCU UR7, c[0x0][0xb30] ;  /* 0x00016600ff0777ac */ /* 0x000ea60008000800 */
[----:B---3--:R-:W-:Y:S01]  /*0f90*/  FMUL R4, R4, UR8 ;  /* 0x0000000804047c20 */ /* 0x008fe20008400000 */
[----:B------:R-:W3:Y:S08]  /*0fa0*/  F2I.U32.TRUNC.NTZ R147, R3 ;  /* 0x0000000300937305 */ /* 0x000ef0000020f000 */
[----:B------:R-:W4:Y:S01]  /*0fb0*/  F2I.U32.TRUNC.NTZ R170, R4 ;  /* 0x0000000400aa7305 */ /* 0x000f22000020f000 */
[----:B--2---:R-:W-:Y:S01]  /*0fc0*/  UISETP.NE.AND UP3, UPT, UR7, 0x1, UPT ;  /* 0x000000010700788c */ /* 0x004fe2000bf65270 */
[----:B---3--:R-:W-:-:S05]  /*0fd0*/  IADD3 R147, PT, PT, -R147, RZ, RZ ;  /* 0x000000ff93937210 */ /* 0x008fca0007ffe1ff */
[----:B------:R-:W-:Y:S01]  /*0fe0*/  IMAD R147, R0, R147, R20 ;  /* 0x0000009300937224 */ /* 0x000fe200078e0214 */
[----:B------:R-:W-:Y:S01]  /*0ff0*/  PRMT R0, RZ, 0x7610, R0 ;  /* 0x00007610ff007816 */ /* 0x000fe20000000000 */
[----:B----4-:R-:W-:-:S04]  /*1000*/  IMAD.MOV R170, RZ, RZ, -R170 ;  /* 0x000000ffffaa7224 */ /* 0x010fc800078e0aaa */
[----:B------:R-:W-:Y:S01]  /*1010*/  IMAD R170, R2, R170, R11 ;  /* 0x000000aa02aa7224 */ /* 0x000fe200078e020b */
[----:B-1----:R-:W-:Y:S06]  /*1020*/  BRA.U UP4, `(.L_x_17) ;  /* 0x0000000104247547 */ /* 0x002fec000b800000 */
[----:B------:R-:W-:Y:S01]  /*1030*/  ISETP.NE.AND P1, PT, R147, RZ, PT ;  /* 0x000000ff9300720c */ /* 0x000fe20003f25270 */
[----:B------:R-:W-:Y:S01]  /*1040*/  IMAD.MOV.U32 R0, RZ, RZ, 0x3 ;  /* 0x00000003ff007424 */ /* 0x000fe200078e00ff */
[C---:B------:R-:W-:Y:S02]  /*1050*/  LOP3.LUT R3, R170.reuse, 0xfffffffe, RZ, 0xc0, !PT ;  /* 0xfffffffeaa037812 */ /* 0x040fe400078ec0ff */
[----:B------:R-:W-:Y:S02]  /*1060*/  ISETP.LT.U32.OR P1, PT, R170, 0x2, !P1 ;  /* 0x00000002aa00780c */ /* 0x000fe40004f21470 */
[----:B------:R-:W-:Y:S02]  /*1070*/  SHF.L.U32 R0, R0, R3, RZ ;  /* 0x0000000300007219 */ /* 0x000fe400000006ff */
[----:B------:R-:W-:Y:S02]  /*1080*/  SEL R5, RZ, 0x1, !P1 ;  /* 0x00000001ff057807 */ /* 0x000fe40004800000 */
[----:B------:R-:W-:-:S05]  /*1090*/  SEL R2, RZ, 0x2, !P1 ;  /* 0x00000002ff027807 */ /* 0x000fca0004800000 */
[----:B------:R-:W-:-:S05]  /*10a0*/  IMAD.IADD R2, R5, 0x1, R2 ;  /* 0x0000000105027824 */ /* 0x000fca00078e0202 */
[----:B------:R-:W-:Y:S02]  /*10b0*/  PRMT R8, R2, 0x7610, R8 ;  /* 0x0000761002087816 */ /* 0x000fe40000000008 */
.L_x_17:
[----:B------:R-:W-:Y:S05]  /*10c0*/  @!P0 BRA `(.L_x_18) ;  /* 0x0000000000b88947 */ /* 0x000fea0003800000 */
[----:B------:R-:W1:Y:S01]  /*10d0*/  LDC.64 R4, c[0x0][0xb18] ;  /* 0x0002c600ff047b82 */ /* 0x000e620000000a00 */
[----:B------:R-:W-:-:S07]  /*10e0*/  ISETP.NE.AND P0, PT, R9, 0x1, PT ;  /* 0x000000010900780c */ /* 0x000fce0003f05270 */
[----:B------:R-:W2:Y:S08]  /*10f0*/  LDC R14, c[0x0][0xb0c] ;  /* 0x0002c300ff0e7b82 */ /* 0x000eb00000000800 */
[----:B------:R-:W3:Y:S08]  /*1100*/  LDC R13, c[0x0][0x370] ;  /* 0x0000dc00ff0d7b82 */ /* 0x000ef00000000800 */
[----:B------:R-:W4:Y:S01]  /*1110*/  LDC R16, c[0x0][0x374] ;  /* 0x0000dd00ff107b82 */ /* 0x000f220000000800 */
[----:B-1----:R-:W-:-:S07]  /*1120*/  ISETP.NE.AND P1, PT, R4, 0x1, PT ;  /* 0x000000010400780c */ /* 0x002fce0003f25270 */
[----:B------:R-:W3:Y:S01]  /*1130*/  LDC.64 R6, c[0x0][0xb10] ;  /* 0x0002c400ff067b82 */ /* 0x000ee20000000a00 */
[----:B--2---:R-:W-:-:S07]  /*1140*/  ISETP.NE.AND P2, PT, R14, 0x1, PT ;  /* 0x000000010e00780c */ /* 0x004fce0003f45270 */
[----:B------:R-:W1:Y:S08]  /*1150*/  LDC R12, c[0x0][0xb20] ;  /* 0x0002c800ff0c7b82 */ /* 0x000e700000000800 */
[----:B------:R-:W2:Y:S01]  /*1160*/  LDC.64 R2, c[0x0][0xb28] ;  /* 0x0002ca00ff027b82 */ /* 0x000ea20000000a00 */
[----:B----4-:R-:W-:-:S04]  /*1170*/  IMAD.HI.U32 R15, R16, R5, RZ ;  /* 0x00000005100f7227 */ /* 0x010fc800078e00ff */
[----:B------:R-:W-:-:S04]  /*1180*/  IMAD.HI.U32 R5, R20, R5, RZ ;  /* 0x0000000514057227 */ /* 0x000fc800078e00ff */
[----:B---3--:R-:W-:-:S04]  /*1190*/  IMAD.HI.U32 R18, R13, R6, RZ ;  /* 0x000000060d127227 */ /* 0x008fc800078e00ff */
[C---:B------:R-:W-:Y:S01]  /*11a0*/  IMAD.HI.U32 R22, R11.reuse, R6, RZ ;  /* 0x000000060b167227 */ /* 0x040fe200078e00ff */
[-C--:B------:R-:W-:Y:S02]  /*11b0*/  @P2 SHF.R.U32.HI R13, RZ, R7.reuse, R18 ;  /* 0x00000007ff0d2219 */ /* 0x080fe40000011612 */
[-C--:B-1----:R-:W-:Y:S02]  /*11c0*/  @P1 SHF.R.U32.HI R16, RZ, R12.reuse, R15 ;  /* 0x0000000cff101219 */ /* 0x082fe4000001160f */
[----:B------:R-:W-:Y:S02]  /*11d0*/  SHF.R.U32.HI R5, RZ, R12, R5 ;  /* 0x0000000cff057219 */ /* 0x000fe40000011605 */
[----:B------:R-:W-:Y:S02]  /*11e0*/  SHF.R.U32.HI R22, RZ, R7, R22 ;  /* 0x00000007ff167219 */ /* 0x000fe40000011616 */
[----:B------:R-:W-:Y:S01]  /*11f0*/  SEL R5, R20, R5, !P1 ;  /* 0x0000000514057207 */ /* 0x000fe20004800000 */
[----:B--2---:R-:W-:Y:S01]  /*1200*/  IMAD.HI.U32 R18, R16, R2, RZ ;  /* 0x0000000210127227 */ /* 0x004fe200078e00ff */
[----:B------:R-:W-:-:S02]  /*1210*/  SEL R21, R11, R22, !P2 ;  /* 0x000000160b157207 */ /* 0x000fc40005000000 */
[----:B------:R-:W-:Y:S01]  /*1220*/  IADD3 R7, PT, PT, -R5, RZ, RZ ;  /* 0x000000ff05077210 */ /* 0x000fe20007ffe1ff */
[----:B------:R-:W-:Y:S01]  /*1230*/  IMAD.HI.U32 R6, R13, R2, RZ ;  /* 0x000000020d067227 */ /* 0x000fe200078e00ff */
[----:B------:R-:W-:-:S03]  /*1240*/  @P0 SHF.R.U32.HI R16, RZ, R3, R18 ;  /* 0x00000003ff100219 */ /* 0x000fc60000011612 */
[----:B------:R-:W-:Y:S01]  /*1250*/  IMAD R7, R4, R7, R20 ;  /* 0x0000000704077224 */ /* 0x000fe200078e0214 */
[----:B------:R-:W-:Y:S01]  /*1260*/  @P0 SHF.R.U32.HI R13, RZ, R3, R6 ;  /* 0x00000003ff0d0219 */ /* 0x000fe20000011606 */
[----:B------:R-:W-:-:S04]  /*1270*/  IMAD R16, R16, R9, RZ ;  /* 0x0000000910107224 */ /* 0x000fc800078e02ff */
[----:B------:R-:W-:Y:S01]  /*1280*/  IMAD R6, R13, R9, RZ ;  /* 0x000000090d067224 */ /* 0x000fe200078e02ff */
[----:B------:R-:W-:-:S04]  /*1290*/  ISETP.GE.AND P1, PT, R5, R16, PT ;  /* 0x000000100500720c */ /* 0x000fc80003f26270 */
[----:B------:R-:W-:Y:S01]  /*12a0*/  ISETP.GE.OR P1, PT, R21, R6, P1 ;  /* 0x000000061500720c */ /* 0x000fe20000f26670 */
[----:B------:R-:W-:-:S05]  /*12b0*/  IMAD.HI.U32 R6, R5, R2, RZ ;  /* 0x0000000205067227 */ /* 0x000fca00078e00ff */
[----:B------:R-:W-:-:S04]  /*12c0*/  SHF.R.U32.HI R6, RZ, R3, R6 ;  /* 0x00000003ff067219 */ /* 0x000fc80000011606 */
[----:B------:R-:W-:-:S03]  /*12d0*/  SEL R6, R5, R6, !P0 ;  /* 0x0000000605067207 */ /* 0x000fc60004000000 */
[----:B------:R-:W-:Y:S01]  /*12e0*/  @!P1 IMAD.HI.U32 R12, R21, R2, RZ ;  /* 0x00000002150c9227 */ /* 0x000fe200078e00ff */
[----:B------:R-:W-:-:S04]  /*12f0*/  IADD3 R2, PT, PT, -R6, RZ, RZ ;  /* 0x000000ff06027210 */ /* 0x000fc80007ffe1ff */
[----:B------:R-:W-:Y:S01]  /*1300*/  @!P1 SHF.R.U32.HI R12, RZ, R3, R12 ;  /* 0x00000003ff0c9219 */ /* 0x000fe2000001160c */
[----:B------:R-:W-:-:S03]  /*1310*/  IMAD R2, R9, R2, R5 ;  /* 0x0000000209027224 */ /* 0x000fc600078e0205 */
[----:B------:R-:W-:-:S05]  /*1320*/  @!P1 SEL R3, R21, R12, !P0 ;  /* 0x0000000c15039207 */ /* 0x000fca0004000000 */
[--C-:B------:R-:W-:Y:S02]  /*1330*/  @!P1 IMAD.IADD R6, R6, 0x1, -R3.reuse ;  /* 0x0000000106069824 */ /* 0x100fe400078e0a03 */
[----:B------:R-:W-:Y:S01]  /*1340*/  @!P1 IMAD R3, R2, R13, R3 ;  /* 0x0000000d02039224 */ /* 0x000fe200078e0203 */
[----:B------:R-:W-:Y:S01]  /*1350*/  IADD3 R2, PT, PT, -R21, RZ, RZ ;  /* 0x000000ff15027210 */ /* 0x000fe20007ffe1ff */
[----:B------:R-:W-:Y:S02]  /*1360*/  @!P1 IMAD R5, R6, R9, R21 ;  /* 0x0000000906059224 */ /* 0x000fe400078e0215 */
[----:B------:R-:W-:Y:S02]  /*1370*/  @!P1 IMAD.MOV.U32 R21, RZ, RZ, R3 ;  /* 0x000000ffff159224 */ /* 0x000fe400078e0003 */
[----:B------:R-:W-:Y:S02]  /*1380*/  IMAD R2, R14, R2, R11 ;  /* 0x000000020e027224 */ /* 0x000fe400078e020b */
[----:B------:R-:W-:-:S02]  /*1390*/  IMAD R20, R5, R4, R7 ;  /* 0x0000000405147224 */ /* 0x000fc400078e0207 */
[----:B------:R-:W-:Y:S02]  /*13a0*/  IMAD R21, R21, R14, R2 ;  /* 0x0000000e15157224 */ /* 0x000fe400078e0202 */
.L_x_18:
[----:B------:R-:W-:Y:S05]  /*13b0*/  BRA.U UP3, `(.L_x_19) ;  /* 0x0000000103407547 */ /* 0x000fea000b800000 */
[----:B------:R-:W1:Y:S08]  /*13c0*/  LDC.64 R4, c[0x0][0xb10] ;  /* 0x0002c400ff047b82 */ /* 0x000e700000000a00 */
[----:B------:R-:W2:Y:S08]  /*13d0*/  LDC.64 R2, c[0x0][0xb18] ;  /* 0x0002c600ff027b82 */ /* 0x000eb00000000a00 */
[----:B------:R-:W3:Y:S08]  /*13e0*/  LDC R6, c[0x0][0xb20] ;  /* 0x0002c800ff067b82 */ /* 0x000ef00000000800 */
[----:B------:R-:W4:Y:S01]  /*13f0*/  LDC R12, c[0x0][0xb0c] ;  /* 0x0002c300ff0c7b82 */ /* 0x000f220000000800 */
[----:B-1----:R-:W-:-:S05]  /*1400*/  IMAD.HI.U32 R4, R21, R4, RZ ;  /* 0x0000000415047227 */ /* 0x002fca00078e00ff */
[----:B------:R-:W-:Y:S01]  /*1410*/  SHF.R.U32.HI R4, RZ, R5, R4 ;  /* 0x00000005ff047219 */ /* 0x000fe20000011604 */
[----:B--2---:R-:W-:Y:S01]  /*1420*/  IMAD.HI.U32 R3, R20, R3, RZ ;  /* 0x0000000314037227 */ /* 0x004fe200078e00ff */
[----:B------:R-:W-:-:S04]  /*1430*/  ISETP.NE.AND P0, PT, R2, 0x1, PT ;  /* 0x000000010200780c */ /* 0x000fc80003f05270 */
[----:B---3--:R-:W-:-:S04]  /*1440*/  SHF.R.U32.HI R3, RZ, R6, R3 ;  /* 0x00000006ff037219 */ /* 0x008fc80000011603 */
[----:B------:R-:W-:Y:S02]  /*1450*/  SEL R3, R20, R3, !P0 ;  /* 0x0000000314037207 */ /* 0x000fe40004000000 */
[----:B----4-:R-:W-:-:S04]  /*1460*/  ISETP.NE.AND P1, PT, R12, 0x1, PT ;  /* 0x000000010c00780c */ /* 0x010fc80003f25270 */
[----:B------:R-:W-:-:S05]  /*1470*/  SEL R6, R21, R4, !P1 ;  /* 0x0000000415067207 */ /* 0x000fca0004800000 */
[----:B------:R-:W-:Y:S02]  /*1480*/  IMAD.IADD R4, R3, 0x1, -R6 ;  /* 0x0000000103047824 */ /* 0x000fe400078e0a06 */
[----:B------:R-:W-:Y:S02]  /*1490*/  IMAD.IADD R3, R6, 0x1, -R3 ;  /* 0x0000000106037824 */ /* 0x000fe400078e0a03 */
[----:B------:R-:W-:Y:S02]  /*14a0*/  IMAD R21, R4, R12, R21 ;  /* 0x0000000c04157224 */ /* 0x000fe400078e0215 */
[----:B------:R-:W-:Y:S02]  /*14b0*/  IMAD R20, R3, R2, R20 ;  /* 0x0000000203147224 */ /* 0x000fe400078e0214 */
.L_x_19:
[----:B------:R-:W-:Y:S05]  /*14c0*/  BRA.U !UP1, `(.L_x_20) ;  /* 0x00000001090c7547 */ /* 0x000fea000b800000 */
[----:B------:R-:W-:Y:S01]  /*14d0*/  UCGABAR_WAIT ;  /* 0x0000000000007dc7 */ /* 0x000fe20008000000 */
[----:B------:R-:W-:Y:S01]  /*14e0*/  CCTL.IVALL ;  /* 0x00000000ff00798f */ /* 0x000fe20002000000 */
[----:B------:R-:W-:Y:S05]  /*14f0*/  BRA `(.L_x_21) ;  /* 0x0000000000047947 */ /* 0x000fea0003800000 */
.L_x_20:
[----:B------:R-:W-:Y:S06]  /*1500*/  BAR.SYNC.DEFER_BLOCKING 0x0 ;  /* 0x0000000000007b1d */ /* 0x000fec0000010000 */
.L_x_21:
[----:B------:R-:W-:Y:S05]  /*1510*/  BRA.U UP2, `(.L_x_22) ;  /* 0x0000001102807547 */ /* 0x000fea000b800000 */
[----:B------:R-:W1:Y:S01]  /*1520*/  LDCU UR4, c[0x0][0x38c] ;  /* 0x00007180ff0477ac */ /* 0x000e620008000800 */
[----:B------:R-:W2:Y:S01]  /*1530*/  LDC R9, c[0x0][0x370] ;  /* 0x0000dc00ff097b82 */ /* 0x000ea20000000800 */
[----:B------:R-:W-:Y:S01]  /*1540*/  IMAD.SHL.U32 R16, R11, 0x80, RZ ;  /* 0x000000800b107824 */ /* 0x000fe200078e00ff */
[----:B------:R-:W-:Y:S01]  /*1550*/  PLOP3.LUT P1, PT, PT, PT, UP5, 0x80, 0x8 ;  /* 0x000000000008781c */ /* 0x000fe20003f2f058 */
[----:B------:R-:W-:Y:S01]  /*1560*/  UISETP.NE.AND UP1, UPT, UR10, URZ, UPT ;  /* 0x000000ff0a00728c */ /* 0x000fe2000bf25270 */
[----:B------:R-:W-:Y:S01]  /*1570*/  ISETP.NE.AND P4, PT, R10, RZ, P5 ;  /* 0x000000ff0a00720c */ /* 0x000fe20002f85270 */
[----:B------:R-:W-:Y:S01]  /*1580*/  IMAD.MOV.U32 R15, RZ, RZ, 0x1 ;  /* 0x00000001ff0f7424 */ /* 0x000fe200078e00ff */
[----:B------:R-:W-:Y:S01]  /*1590*/  PLOP3.LUT P1, PT, P1, PT, PT, 0x8, 0x80 ;  /* 0x000000000080781c */ /* 0x000fe20000f2e170 */
[----:B------:R-:W-:Y:S01]  /*15a0*/  IMAD.MOV.U32 R14, RZ, RZ, RZ ;  /* 0x000000ffff0e7224 */ /* 0x000fe200078e00ff */
[----:B------:R-:W3:Y:S01]  /*15b0*/  LDC R0, c[0x0][0x374] ;  /* 0x0000dd00ff007b82 */ /* 0x000ee20000000800 */
[----:B------:R-:W-:Y:S01]  /*15c0*/  CS2R R12, SRZ ;  /* 0x00000000000c7805 */ /* 0x000fe2000001ff00 */
[----:B------:R-:W-:Y:S01]  /*15d0*/  IMAD.MOV.U32 R10, RZ, RZ, 0x1 ;  /* 0x00000001ff0a7424 */ /* 0x000fe200078e00ff */
[----:B------:R-:W-:Y:S01]  /*15e0*/  LOP3.LUT R16, R16, 0x80, RZ, 0xc0, !PT ;  /* 0x0000008010107812 */ /* 0x000fe200078ec0ff */
[----:B------:R-:W4:Y:S01]  /*15f0*/  LDCU.64 UR14, c[0x0][0x348] ;  /* 0x00006900ff0e77ac */ /* 0x000f220008000a00 */
[----:B------:R-:W-:-:S02]  /*1600*/  USEL UR22, UR6, 0x2, UP1 ;  /* 0x0000000206167887 */ /* 0x000fc40008800000 */
[----:B-1----:R-:W-:Y:S01]  /*1610*/  UIADD3 UR5, UPT, UPT, UR4, 0x7f, URZ ;  /* 0x0000007f04057890 */ /* 0x002fe2000fffe0ff */
[----:B------:R-:W-:-:S03]  /*1620*/  UMOV UR23, URZ ;  /* 0x000000ff00177c82 */ /* 0x000fc60008000000 */
[----:B------:R-:W-:-:S04]  /*1630*/  USHF.R.S32.HI UR7, URZ, 0x1f, UR5 ;  /* 0x0000001fff077899 */ /* 0x000fc80008011405 */
[----:B------:R-:W-:Y:S02]  /*1640*/  ULEA.HI UR7, UR7, UR5, URZ, 0x7 ;  /* 0x0000000507077291 */ /* 0x000fe4000f8f38ff */
[----:B------:R-:W-:Y:S02]  /*1650*/  UIADD3 UR5, UPT, UPT, UR4, -0x1, URZ ;  /* 0xffffffff04057890 */ /* 0x000fe4000fffe0ff */
[----:B------:R-:W-:Y:S02]  /*1660*/  USHF.R.S32.HI UR7, URZ, 0x7, UR7 ;  /* 0x00000007ff077899 */ /* 0x000fe40008011407 */
[----:B------:R-:W-:Y:S02]  /*1670*/  UISETP.GE.U32.AND UP2, UPT, UR5, -0xff, UPT ;  /* 0xffffff010500788c */ /* 0x000fe4000bf46070 */
[----:B------:R-:W-:Y:S02]  /*1680*/  UISETP.LT.U32.AND UP0, UPT, UR7, 0x3, UPT ;  /* 0x000000030700788c */ /* 0x000fe4000bf01070 */
[----:B------:R-:W-:-:S02]  /*1690*/  UIADD3 UR4, UPT, UPT, UR4, 0xfe, URZ ;  /* 0x000000fe04047890 */ /* 0x000fc4000fffe0ff */
[----:B------:R-:W-:-:S04]  /*16a0*/  USEL UR5, UR7, 0x3, UP0 ;  /* 0x0000000307057887 */ /* 0x000fc80008000000 */
[----:B------:R-:W-:Y:S02]  /*16b0*/  UIADD3 UR21, UPT, UPT, UR5, -0x1, URZ ;  /* 0xffffffff05157890 */ /* 0x000fe4000fffe0ff */
[----:B------:R-:W-:Y:S02]  /*16c0*/  @UP2 UIADD3 UR21, UPT, UPT, UR5, URZ, URZ ;  /* 0x000000ff05152290 */ /* 0x000fe4000fffe0ff */
[----:B------:R-:W-:Y:S02]  /*16d0*/  UIADD3 UR24, UPT, UPT, UR7, -UR5, URZ ;  /* 0x8000000507187290 */ /* 0x000fe4000fffe0ff */
[----:B------:R-:W-:Y:S02]  /*16e0*/  UIADD3 UR13, UPT, UPT, UR21, 0x1, URZ ;  /* 0x00000001150d7890 */ /* 0x000fe4000fffe0ff */
[----:B--2-4-:R-:W-:-:S12]  /*16f0*/  UIADD3 UR21, UPT, UPT, -UR21, URZ, URZ ;  /* 0x000000ff15157290 */ /* 0x014fd8000fffe1ff */
.L_x_42:
[----:B------:R-:W-:Y:S01]  /*1700*/  UISETP.NE.AND UP0, UPT, UR37, URZ, UPT ;  /* 0x000000ff2500728c */ /* 0x000fe2000bf05270 */
[----:B------:R-:W1:Y:S08]  /*1710*/  S2UR UR37, SR_CgaCtaId ;  /* 0x00000000002579c3 */ /* 0x000e700000008800 */
[----:B------:R-:W-:Y:S05]  /*1720*/  BRA.U UP0, `(.L_x_23) ;  /* 0x0000000100347547 */ /* 0x000fea000b800000 */
[----:B------:R-:W2:Y:S01]  /*1730*/  S2R R2, SR_CgaCtaId ;  /* 0x0000000000027919 */ /* 0x000ea20000008800 */
[----:B------:R-:W-:-:S04]  /*1740*/  MOV R3, 0x400 ;  /* 0x0000040000037802 */ /* 0x000fc80000000f00 */
[----:B--2---:R-:W-:Y:S02]  /*1750*/  LEA R3, R2, R3, 0x18 ;  /* 0x0000000302037211 */ /* 0x004fe400078ec0ff */
[----:B------:R-:W-:-:S03]  /*1760*/  SHF.L.U32 R2, R10, 0x1f, RZ ;  /* 0x0000001f0a027819 */ /* 0x000fc600000006ff */
[----:B------:R-:W-:-:S04]  /*1770*/  IMAD R3, R12, 0x8, R3 ;  /* 0x000000080c037824 */ /* 0x000fc800078e0203 */
[----:B------:R-:W2:Y:S02]  /*1780*/  SYNCS.PHASECHK.TRANS64.TRYWAIT P0, [R3+URZ+0xd0], R2 ;  /* 0x0000d002030075a7 */ /* 0x000ea400080011ff */
[----:B--2---:R-:W-:Y:S05]  /*1790*/  @!P0 BRA `(.L_x_24) ;  /* 0x0000009c00bc8947 */ /* 0x004fea0003800000 */
.L_x_143:
[----:B------:R-:W-:Y:S01]  /*17a0*/  VIADD R12, R12, 0x1 ;  /* 0x000000010c0c7836 */ /* 0x000fe20000000000 */
[----:B------:R2:W-:Y:S04]  /*17b0*/  SYNCS.ARRIVE.TRANS64.A1T0 RZ, [R3+URZ+0xc0], RZ ;  /* 0x0000c0ff03ff79a7 */ /* 0x0005e800081000ff */
[----:B------:R-:W-:-:S04]  /*17c0*/  ISETP.NE.AND P0, PT, R12, 0x2, PT ;  /* 0x000000020c00780c */ /* 0x000fc80003f05270 */
[----:B------:R-:W-:Y:S02]  /*17d0*/  SEL R12, R12, RZ, P0 ;  /* 0x000000ff0c0c7207 */ /* 0x000fe40000000000 */
[----:B--2---:R-:W-:-:S04]  /*17e0*/  SEL R3, RZ, 0x1, P0 ;  /* 0x00000001ff037807 */ /* 0x004fc80000000000 */
[----:B------:R-:W-:-:S07]  /*17f0*/  LOP3.LUT R10, R10, R3, RZ, 0x3c, !PT ;  /* 0x000000030a0a7212 */ /* 0x000fce00078e3cff */
.L_x_23:
[----:B------:R-:W-:Y:S01]  /*1800*/  UMOV UR6, 0x400 ;  /* 0x0000040000067882 */ /* 0x000fe20000000000 */
[----:B------:R-:W-:Y:S01]  /*1810*/  LEA.HI R3, R21, R21, RZ, 0x1 ;  /* 0x0000001515037211 */ /* 0x000fe200078f08ff */
[----:B-1----:R-:W-:Y:S01]  /*1820*/  ULEA UR6, UR37, UR6, 0x18 ;  /* 0x0000000625067291 */ /* 0x002fe2000f8ec0ff */
[----:B------:R-:W-:Y:S01]  /*1830*/  SHF.L.U32 R2, R15, 0x1f, RZ ;  /* 0x0000001f0f027819 */ /* 0x000fe200000006ff */
[----:B------:R-:W-:Y:S01]  /*1840*/  UISETP.GE.U32.AND UP0, UPT, UR4, 0xff, UPT ;  /* 0x000000ff0400788c */ /* 0x000fe2000bf06070 */
[C---:B------:R-:W-:Y:S01]  /*1850*/  R2UR UR9, R16.reuse ;  /* 0x00000000100972ca */ /* 0x040fe200000e0000 */
[----:B------:R-:W-:Y:S01]  /*1860*/  ULEA UR8, UR23, UR6, 0x3 ;  /* 0x0000000617087291 */ /* 0x000fe2000f8e18ff */
[----:B------:R-:W-:Y:S01]  /*1870*/  IMAD.SHL.U32 R3, R3, 0x80, RZ ;  /* 0x0000008003037824 */ /* 0x000fe200078e00ff */
[----:B------:R-:W-:Y:S01]  /*1880*/  R2UR UR11, R16 ;  /* 0x00000000100b72ca */ /* 0x000fe200000e0000 */
[----:B------:R-:W-:-:S03]  /*1890*/  UMOV UR25, URZ ;  /* 0x000000ff00197c82 */ /* 0x000fc60008000000 */
[----:B------:R-:W-:-:S03]  /*18a0*/  R2UR UR35, R3 ;  /* 0x00000000032372ca */ /* 0x000fc600000e0000 */
[----:B------:R1:W2:Y:S01]  /*18b0*/  SYNCS.PHASECHK.TRANS64.TRYWAIT P0, [UR8+0x18], R2 ;  /* 0x00001802ff0075a7 */ /* 0x0002a20008001108 */
[----:B------:R-:W-:-:S09]  /*18c0*/  R2UR UR8, R20 ;  /* 0x00000000140872ca */ /* 0x000fd200000e0000 */
[----:B------:R-:W-:-:S04]  /*18d0*/  ULOP3.LUT UR35, UR9, 0xffffff00, UR35, 0xf8, !UPT ;  /* 0xffffff0009237892 */ /* 0x000fc8000f8ef823 */
[----:B------:R-:W-:Y:S01]  /*18e0*/  ULEA UR11, UR8, UR11, 0x8 ;  /* 0x0000000b080b7291 */ /* 0x000fe2000f8e40ff */
[----:B------:R-:W-:Y:S11]  /*18f0*/  BRA.U !UP0, `(.L_x_25) ;  /* 0x0000000108bc7547 */ /* 0x000ff6000b800000 */
[----:B------:R-:W-:Y:S01]  /*1900*/  UMOV UR16, UR21 ;  /* 0x0000001500107c82 */ /* 0x000fe20008000000 */
[----:B------:R-:W-:Y:S01]  /*1910*/  UMOV UR17, UR23 ;  /* 0x0000001700117c82 */ /* 0x000fe20008000000 */
[----:B------:R-:W-:-:S05]  /*1920*/  UMOV UR34, URZ ;  /* 0x000000ff00227c82 */ /* 0x000fca0008000000 */
.L_x_31:
[----:B------:R-:W-:Y:S01]  /*1930*/  ULEA UR33, UR17, UR6, 0x3 ;  /* 0x0000000611217291 */ /* 0x000fe2000f8e18ff */
[----:B------:R-:W-:Y:S01]  /*1940*/  @P5 MOV R3, 0x10000 ;  /* 0x0001000000035802 */ /* 0x000fe20000000f00 */
[----:B-12-4-:R-:W-:Y:S10]  /*1950*/  @P0 BRA `(.L_x_26) ;  /* 0x00000000000c0947 */ /* 0x016ff40003800000 */
[----:B------:R-:W-:-:S04]  /*1960*/  SHF.L.U32 R5, R15, 0x1f, RZ ;  /* 0x0000001f0f057819 */ /* 0x000fc800000006ff */
[----:B------:R-:W2:Y:S02]  /*1970*/  SYNCS.PHASECHK.TRANS64.TRYWAIT P0, [UR33+0x18], R5 ;  /* 0x00001805ff0075a7 */ /* 0x000ea40008001121 */
[----:B--2---:R-:W-:Y:S05]  /*1980*/  @!P0 BRA `(.L_x_27) ;  /* 0x0000009c00548947 */ /* 0x004fea0003800000 */
.L_x_26:
[----:B------:R2:W-:Y:S01]  /*1990*/  @P5 SYNCS.ARRIVE.TRANS64 RZ, [UR33], R3 ;  /* 0x00000003ffff59a7 */ /* 0x0005e20008000021 */
[----:B------:R-:W-:Y:S02]  /*19a0*/  ULOP3.LUT UR8, UR22, 0x2, URZ, 0xfc, !UPT ;  /* 0x0000000216087892 */ /* 0x000fe4000f8efcff */
[----:B------:R-:W-:Y:S02]  /*19b0*/  UIADD3 UR16, UPT, UPT, UR16, 0x1, URZ ;  /* 0x0000000110107890 */ /* 0x000fe4000fffe0ff */
[----:B------:R-:W-:Y:S02]  /*19c0*/  UISETP.NE.AND UP0, UPT, UR8, 0x2, UPT ;  /* 0x000000020800788c */ /* 0x000fe4000bf05270 */
[----:B------:R-:W-:-:S07]  /*19d0*/  UISETP.NE.AND UP2, UPT, UR16, 0x1, UPT ;  /* 0x000000011000788c */ /* 0x000fce000bf45270 */
[----:B------:R-:W-:Y:S05]  /*19e0*/  BRA.U UP0, `(.L_x_28) ;  /* 0x0000000100047547 */ /* 0x000fea000b800000 */
[----:B------:R-:W-:Y:S05]  /*19f0*/  BPT.TRAP 0x1 ;  /* 0x000000040000795c */ /* 0x000fea0000300000 */
.L_x_28:
[----:B------:R-:W-:Y:S04]  /*1a00*/  BSSY.RECONVERGENT B0, `(.L_x_29) ;  /* 0x0000003000007945 */ /* 0x000fe80003800200 */
[----:B------:R-:W-:Y:S05]  /*1a10*/  @!P4 BRA `(.L_x_30) ;  /* 0x000000000004c947 */ /* 0x000fea0003800000 */
[----:B------:R-:W-:Y:S05]  /*1a20*/  BPT.TRAP 0x1 ;  /* 0x000000040000795c */ /* 0x000fea0000300000 */
.L_x_30:
[----:B------:R-:W-:Y:S05]  /*1a30*/  BSYNC.RECONVERGENT B0 ;  /* 0x0000000000007941 */ /* 0x000fea0003800200 */
.L_x_29:
[----:B------:R-:W-:Y:S02]  /*1a40*/  UIADD3 UR23, UPT, UPT, UR17, 0x1, URZ ;  /* 0x0000000111177890 */ /* 0x000fe4000fffe0ff */
[----:B------:R-:W-:Y:S02]  /*1a50*/  UIADD3 UR28, UP1, UPT, UR14, 0x80, URZ ;  /* 0x000000800e1c7890 */ /* 0x000fe4000ff3e0ff */
[----:B------:R-:W-:Y:S02]  /*1a60*/  UISETP.NE.AND UP0, UPT, UR23, 0x3, UPT ;  /* 0x000000031700788c */ /* 0x000fe4000bf05270 */
[----:B------:R-:W-:Y:S02]  /*1a70*/  ULOP3.LUT UR33, UR33, 0xfefffff8, URZ, 0xc0, !UPT ;  /* 0xfefffff821217892 */ /* 0x000fe4000f8ec0ff */
[----:B------:R-:W-:Y:S02]  /*1a80*/  USEL UR9, URZ, 0x1, UP0 ;  /* 0x00000001ff097887 */ /* 0x000fe40008000000 */
[----:B------:R-:W-:-:S02]  /*1a90*/  USEL UR23, UR23, URZ, UP0 ;  /* 0x000000ff17177287 */ /* 0x000fc40008000000 */
[----:B------:R-:W-:Y:S02]  /*1aa0*/  UIADD3 UR26, UP0, UPT, UR14, 0x180, URZ ;  /* 0x000001800e1a7890 */ /* 0x000fe4000ff1e0ff */
[----:B------:R-:W-:Y:S01]  /*1ab0*/  ULEA UR8, UR23, UR6, 0x3 ;  /* 0x0000000617087291 */ /* 0x000fe2000f8e18ff */
[----:B------:R-:W-:Y:S01]  /*1ac0*/  LOP3.LUT R15, R15, UR9, RZ, 0x3c, !PT ;  /* 0x000000090f0f7c12 */ /* 0x000fe2000f8e3cff */
[----:B------:R-:W-:Y:S02]  /*1ad0*/  UIADD3.X UR29, UPT, UPT, URZ, UR15, URZ, UP1, !UPT ;  /* 0x0000000fff1d7290 */ /* 0x000fe40008ffe4ff */
[----:B------:R-:W-:Y:S01]  /*1ae0*/  UIADD3.X UR27, UPT, UPT, URZ, UR15, URZ, UP0, !UPT ;  /* 0x0000000fff1b7290 */ /* 0x000fe200087fe4ff */
[----:B-1----:R-:W-:Y:S01]  /*1af0*/  SHF.L.U32 R2, R15, 0x1f, RZ ;  /* 0x0000001f0f027819 */ /* 0x002fe200000006ff */
[----:B------:R-:W-:Y:S01]  /*1b00*/  UMOV UR18, 0x0 ;  /* 0x0000000000127882 */ /* 0x000fe20000000000 */
[----:B------:R-:W-:Y:S01]  /*1b10*/  UMOV UR19, 0x10000000 ;  /* 0x1000000000137882 */ /* 0x000fe20000000000 */
[----:B------:R-:W-:Y:S01]  /*1b20*/  UMOV UR10, UR34 ;  /* 0x00000022000a7c82 */ /* 0x000fe20008000000 */
[----:B------:R4:W1:Y:S01]  /*1b30*/  SYNCS.PHASECHK.TRANS64.TRYWAIT P0, [UR8+0x18], R2 ;  /* 0x00001802ff0075a7 */ /* 0x0008620008001108 */
[----:B------:R-:W-:Y:S01]  /*1b40*/  ULEA UR8, UR17, UR6, 0xe ;  /* 0x0000000611087291 */ /* 0x000fe2000f8e70ff */
[----:B------:R-:W-:Y:S01]  /*1b50*/  UMOV UR12, UR36 ;  /* 0x00000024000c7c82 */ /* 0x000fe20008000000 */
[----:B------:R-:W-:-:S02]  /*1b60*/  UMOV UR9, UR33 ;  /* 0x0000002100097c82 */ /* 0x000fc40008000000 */
[----:B------:R-:W-:Y:S02]  /*1b70*/  UIADD3 UR32, UPT, UPT, UR8, 0xc400, URZ ;  /* 0x0000c40008207890 */ /* 0x000fe4000fffe0ff */
[----:B------:R-:W-:Y:S01]  /*1b80*/  UIADD3 UR8, UPT, UPT, UR8, 0x18400, URZ ;  /* 0x0001840008087890 */ /* 0x000fe2000fffe0ff */
[----:B------:R-:W-:Y:S01]  /*1b90*/  UMOV UR25, UR13 ;  /* 0x0000000d00197c82 */ /* 0x000fe20008000000 */
[----:B------:R-:W-:-:S05]  /*1ba0*/  UMOV UR17, UR23 ;  /* 0x0000001700117c82 */ /* 0x000fca0008000000 */
[----:B------:R2:W-:Y:S02]  /*1bb0*/  UTMALDG.3D.2CTA [UR32], [UR28], desc[UR18] ;  /* 0x000012201c0075b4 */ /* 0x0005e40008211000 */
[----:B------:R4:W-:Y:S01]  /*1bc0*/  UTMALDG.3D.2CTA [UR8], [UR26], desc[UR18] ;  /* 0x000012081a0075b4 */ /* 0x0009e20008211000 */
[----:B--2---:R-:W-:Y:S01]  /*1bd0*/  UIADD3 UR34, UPT, UPT, UR34, 0x80, URZ ;  /* 0x0000008022227890 */ /* 0x004fe2000fffe0ff */
[----:B------:R-:W-:Y:S11]  /*1be0*/  BRA.U UP2, `(.L_x_31) ;  /* 0xfffffffd02507547 */ /* 0x000ff6000b83ffff */
.L_x_25:
[----:B----4-:R-:W-:Y:S01]  /*1bf0*/  ULEA UR8, UR23, UR6, 0x3 ;  /* 0x0000000617087291 */ /* 0x010fe2000f8e18ff */
[----:B-1----:R-:W-:Y:S01]  /*1c00*/  SHF.L.U32 R2, R15, 0x1f, RZ ;  /* 0x0000001f0f027819 */ /* 0x002fe200000006ff */
[----:B------:R-:W-:Y:S01]  /*1c10*/  @!P1 SYNCS.ARRIVE.TRANS64.A1T0 RZ, [UR6+0x78], RZ ;  /* 0x000078ffffff99a7 */ /* 0x000fe20008100006 */
[----:B------:R-:W-:-:S06]  /*1c20*/  UISETP.GT.AND UP0, UPT, UR7, UR5, UPT ;  /* 0x000000050700728c */ /* 0x000fcc000bf04270 */
[----:B--2---:R1:W2:Y:S03]  /*1c30*/  SYNCS.PHASECHK.TRANS64.TRYWAIT P0, [UR8+0x18], R2 ;  /* 0x00001802ff0075a7 */ /* 0x0042a60008001108 */
[----:B------:R-:W-:Y:S05]  /*1c40*/  BRA.U !UP0, `(.L_x_32) ;  /* 0x0000000108bc7547 */ /* 0x000fea000b800000 */
[----:B------:R-:W-:Y:S01]  /*1c50*/  UIADD3 UR26, UPT, UPT, UR24, UR25, URZ ;  /* 0x00000019181a7290 */ /* 0x000fe2000fffe0ff */
[----:B------:R-:W-:-:S11]  /*1c60*/  UMOV UR27, UR23 ;  /* 0x00000017001b7c82 */ /* 0x000fd60008000000 */
.L_x_38:
[----:B------:R-:W-:Y:S01]  /*1c70*/  ULEA UR17, UR27, UR6, 0x3 ;  /* 0x000000061b117291 */ /* 0x000fe2000f8e18ff */
[----:B--2---:R-:W-:Y:S01]  /*1c80*/  @P5 MOV R3, 0x10000 ;  /* 0x0001000000035802 */ /* 0x004fe20000000f00 */
[----:B-12---:R-:W-:Y:S10]  /*1c90*/  @P0 BRA `(.L_x_33) ;  /* 0x00000000000c0947 */ /* 0x006ff40003800000 */
[----:B------:R-:W-:-:S04]  /*1ca0*/  SHF.L.U32 R5, R15, 0x1f, RZ ;  /* 0x0000001f0f057819 */ /* 0x000fc800000006ff */
[----:B------:R-:W2:Y:S02]  /*1cb0*/  SYNCS.PHASECHK.TRANS64.TRYWAIT P0, [UR17+0x18], R5 ;  /* 0x00001805ff0075a7 */ /* 0x000ea40008001111 */
[----:B--2---:R-:W-:Y:S05]  /*1cc0*/  @!P0 BRA `(.L_x_34) ;  /* 0x00000098009c8947 */ /* 0x004fea0003800000 */
.L_x_33:
[----:B------:R2:W-:Y:S01]  /*1cd0*/  @P5 SYNCS.ARRIVE.TRANS64 RZ, [UR17], R3 ;  /* 0x00000003ffff59a7 */ /* 0x0005e20008000011 */
[----:B------:R-:W-:-:S04]  /*1ce0*/  ULOP3.LUT UR8, UR22, 0x2, URZ, 0xfc, !UPT ;  /* 0x0000000216087892 */ /* 0x000fc8000f8efcff */
[----:B------:R-:W-:-:S09]  /*1cf0*/  UISETP.NE.AND UP0, UPT, UR8, 0x2, UPT ;  /* 0x000000020800788c */ /* 0x000fd2000bf05270 */
[----:B------:R-:W-:Y:S05]  /*1d00*/  BRA.U UP0, `(.L_x_35) ;  /* 0x0000000100047547 */ /* 0x000fea000b800000 */
[----:B------:R-:W-:Y:S05]  /*1d10*/  BPT.TRAP 0x1 ;  /* 0x000000040000795c */ /* 0x000fea0000300000 */
.L_x_35:
[----:B------:R-:W-:Y:S04]  /*1d20*/  BSSY.RECONVERGENT B0, `(.L_x_36) ;  /* 0x0000003000007945 */ /* 0x000fe80003800200 */
[----:B------:R-:W-:Y:S05]  /*1d30*/  @!P4 BRA `(.L_x_37) ;  /* 0x000000000004c947 */ /* 0x000fea0003800000 */
[----:B------:R-:W-:Y:S05]  /*1d40*/  BPT.TRAP 0x1 ;  /* 0x000000040000795c */ /* 0x000fea0000300000 */
.L_x_37:
[----:B------:R-:W-:Y:S05]  /*1d50*/  BSYNC.RECONVERGENT B0 ;  /* 0x0000000000007941 */ /* 0x000fea0003800200 */
.L_x_36:
[----:B------:R-:W-:Y:S02]  /*1d60*/  UIADD3 UR23, UPT, UPT, UR27, 0x1, URZ ;  /* 0x000000011b177890 */ /* 0x000fe4000fffe0ff */
[----:B------:R-:W-:Y:S02]  /*1d70*/  UIADD3 UR32, UP1, UPT, UR14, 0x80, URZ ;  /* 0x000000800e207890 */ /* 0x000fe4000ff3e0ff */
[----:B------:R-:W-:Y:S02]  /*1d80*/  UISETP.NE.AND UP0, UPT, UR23, 0x3, UPT ;  /* 0x000000031700788c */ /* 0x000fe4000bf05270 */
[----:B------:R-:W-:Y:S02]  /*1d90*/  USHF.L.U32 UR18, UR25, 0x7, URZ ;  /* 0x0000000719127899 */ /* 0x000fe400080006ff */
[----:B------:R-:W-:Y:S02]  /*1da0*/  USEL UR9, URZ, 0x1, UP0 ;  /* 0x00000001ff097887 */ /* 0x000fe40008000000 */
[----:B------:R-:W-:-:S02]  /*1db0*/  USEL UR23, UR23, URZ, UP0 ;  /* 0x000000ff17177287 */ /* 0x000fc40008000000 */
[----:B------:R-:W-:Y:S02]  /*1dc0*/  UIADD3 UR30, UP0, UPT, UR14, 0x180, URZ ;  /* 0x000001800e1e7890 */ /* 0x000fe4000ff1e0ff */
[----:B------:R-:W-:Y:S01]  /*1dd0*/  ULEA UR8, UR23, UR6, 0x3 ;  /* 0x0000000617087291 */ /* 0x000fe2000f8e18ff */
[----:B------:R-:W-:Y:S01]  /*1de0*/  LOP3.LUT R15, R15, UR9, RZ, 0x3c, !PT ;  /* 0x000000090f0f7c12 */ /* 0x000fe2000f8e3cff */
[----:B------:R-:W-:Y:S02]  /*1df0*/  ULOP3.LUT UR17, UR17, 0xfefffff8, URZ, 0xc0, !UPT ;  /* 0xfefffff811117892 */ /* 0x000fe4000f8ec0ff */
[----:B------:R-:W-:Y:S01]  /*1e00*/  UIADD3.X UR33, UPT, UPT, URZ, UR15, URZ, UP1, !UPT ;  /* 0x0000000fff217290 */ /* 0x000fe20008ffe4ff */
[----:B-1----:R-:W-:Y:S01]  /*1e10*/  SHF.L.U32 R2, R15, 0x1f, RZ ;  /* 0x0000001f0f027819 */ /* 0x002fe200000006ff */
[----:B------:R-:W-:Y:S01]  /*1e20*/  UIADD3.X UR31, UPT, UPT, URZ, UR15, URZ, UP0, !UPT ;  /* 0x0000000fff1f7290 */ /* 0x000fe200087fe4ff */
[----:B------:R-:W-:Y:S02]  /*1e30*/  UMOV UR28, 0x0 ;  /* 0x00000000001c7882 */ /* 0x000fe40000000000 */
[----:B------:R4:W1:Y:S01]  /*1e40*/  SYNCS.PHASECHK.TRANS64.TRYWAIT P0, [UR8+0x18], R2 ;  /* 0x00001802ff0075a7 */ /* 0x0008620008001108 */
[----:B------:R-:W-:Y:S01]  /*1e50*/  ULEA UR8, UR27, UR6, 0xe ;  /* 0x000000061b087291 */ /* 0x000fe2000f8e70ff */
[----:B------:R-:W-:Y:S01]  /*1e60*/  UMOV UR29, 0x10000000 ;  /* 0x10000000001d7882 */ /* 0x000fe20000000000 */
[----:B------:R-:W-:-:S02]  /*1e70*/  UMOV UR19, UR35 ;  /* 0x0000002300137c82 */ /* 0x000fc40008000000 */
[----:B------:R-:W-:Y:S02]  /*1e80*/  UIADD3 UR16, UPT, UPT, UR8, 0xc400, URZ ;  /* 0x0000c40008107890 */ /* 0x000fe4000fffe0ff */
[----:B------:R-:W-:Y:S01]  /*1e90*/  UIADD3 UR8, UPT, UPT, UR8, 0x18400, URZ ;  /* 0x0001840008087890 */ /* 0x000fe2000fffe0ff */
[----:B------:R-:W-:Y:S01]  /*1ea0*/  UMOV UR20, UR36 ;  /* 0x0000002400147c82 */ /* 0x000fe20008000000 */
[----:B------:R-:W-:Y:S01]  /*1eb0*/  UMOV UR12, UR36 ;  /* 0x00000024000c7c82 */ /* 0x000fe20008000000 */
[----:B------:R-:W-:Y:S01]  /*1ec0*/  UMOV UR9, UR17 ;  /* 0x0000001100097c82 */ /* 0x000fe20008000000 */
[----:B------:R-:W-:Y:S01]  /*1ed0*/  UMOV UR10, UR18 ;  /* 0x00000012000a7c82 */ /* 0x000fe20008000000 */
[----:B------:R-:W-:Y:S02]  /*1ee0*/  UIADD3 UR25, UPT, UPT, UR25, 0x1, URZ ;  /* 0x0000000119197890 */ /* 0x000fe4000fffe0ff */
[----:B------:R4:W-:Y:S01]  /*1ef0*/  UTMALDG.3D.2CTA [UR16], [UR32], desc[UR28] ;  /* 0x00001c10200075b4 */ /* 0x0009e20008211000 */
[----:B------:R-:W-:Y:S01]  /*1f00*/  UMOV UR27, UR23 ;  /* 0x00000017001b7c82 */ /* 0x000fe20008000000 */
[----:B------:R-:W-:Y:S01]  /*1f10*/  UISETP.NE.AND UP0, UPT, UR25, UR26, UPT ;  /* 0x0000001a1900728c */ /* 0x000fe2000bf05270 */
[----:B------:R4:W-:Y:S08]  /*1f20*/  UTMALDG.3D.2CTA [UR8], [UR30], desc[UR28] ;  /* 0x00001c081e0075b4 */ /* 0x0009f00008211000 */
[----:B----4-:R-:W-:Y:S05]  /*1f30*/  BRA.U UP0, `(.L_x_38) ;  /* 0xfffffffd004c7547 */ /* 0x010fea000b83ffff */
.L_x_32:
[C---:B-1----:R-:W-:Y:S01]  /*1f40*/  LEA R2, R14.reuse, UR6, 0x3 ;  /* 0x000000060e027c11 */ /* 0x042fe2000f8e18ff */
[----:B------:R-:W-:Y:S01]  /*1f50*/  NOP ;  /* 0x0000000000007918 */ /* 0x000fe20000000000 */
[----:B--2---:R-:W-:Y:S02]  /*1f60*/  SHF.L.U32 R3, R13, 0x1f, RZ ;  /* 0x0000001f0d037819 */ /* 0x004fe400000006ff */
[----:B------:R-:W-:Y:S02]  /*1f70*/  LEA R4, R14, UR6, 0x4 ;  /* 0x000000060e047c11 */ /* 0x000fe4000f8e20ff */
[----:B------:R-:W1:Y:S02]  /*1f80*/  SYNCS.PHASECHK.TRANS64.TRYWAIT P0, [R2+URZ+0x80], R3 ;  /* 0x00008003020075a7 */ /* 0x000e6400080011ff */
[----:B-1----:R-:W-:Y:S05]  /*1f90*/  @!P0 BRA `(.L_x_39) ;  /* 0x0000009800008947 */ /* 0x002fea0003800000 */
.L_x_146:
[----:B------:R-:W2:Y:S01]  /*1fa0*/  LDS.128 R4, [R4+0xf0] ;  /* 0x0000f00004047984 */ /* 0x000ea20000000c00 */
[----:B------:R-:W-:Y:S01]  /*1fb0*/  ISETP.GE.AND P0, PT, R72, 0x1, PT ;  /* 0x000000014800780c */ /* 0x000fe20003f06270 */
[----:B-1----:R-:W-:Y:S01]  /*1fc0*/  VIADD R2, R2, 0x90 ;  /* 0x0000009002027836 */ /* 0x002fe20000000000 */
[----:B------:R-:W-:Y:S01]  /*1fd0*/  @!PT LDS RZ, [RZ] ;  /* 0x00000000fffff984 */ /* 0x000fe20000000800 */
[----:B------:R-:W-:Y:S01]  /*1fe0*/  @!PT LDS RZ, [RZ] ;  /* 0x00000000fffff984 */ /* 0x000fe20000000800 */
[----:B------:R-:W-:Y:S01]  /*1ff0*/  @!PT LDS RZ, [RZ] ;  /* 0x00000000fffff984 */ /* 0x000fe20000000800 */
[----:B------:R-:W-:Y:S01]  /*2000*/  @!PT LDS RZ, [RZ] ;  /* 0x00000000fffff984 */ /* 0x000fe20000000800 */
[----:B------:R1:W-:Y:S06]  /*2010*/  MEMBAR.ALL.CTA ;  /* 0x0000000000007992 */ /* 0x0003ec0000008000 */
[----:B-1----:R-:W1:Y:S01]  /*2020*/  FENCE.VIEW.ASYNC.S ;  /* 0x00000000000073c6 */ /* 0x002e620000000000 */
[----:B------:R-:W-:-:S04]  /*2030*/  PRMT R2, RZ, 0x654, R2 ;  /* 0x00000654ff027816 */ /* 0x000fc80000000002 */
[----:B-1----:R1:W-:Y:S01]  /*2040*/  SYNCS.ARRIVE.TRANS64.RED.A1T0 RZ, [R2+URZ], RZ ;  /* 0x000000ff02ff79a7 */ /* 0x0023e200081004ff */
[----:B--2---:R-:W-:-:S13]  /*2050*/  LOP3.LUT P2, RZ, R6, 0x1, RZ, 0xc0, !PT ;  /* 0x0000000106ff7812 */ /* 0x004fda000784c0ff */
[----:B------:R-:W-:Y:S01]  /*2060*/  @P2 SHF.R.U32.HI R3, RZ, 0x10, R5 ;  /* 0x00000010ff032819 */ /* 0x000fe20000011605 */
[----:B------:R-:W-:Y:S01]  /*2070*/  VOTEU.ANY UP0, P2 ;  /* 0x0000000000ff7886 */ /* 0x000fe20001000100 */
[----:B------:R-:W-:Y:S02]  /*2080*/  @P2 MOV R11, R4 ;  /* 0x00000004000b2202 */ /* 0x000fe40000000f00 */
[----:B------:R-:W-:Y:S02]  /*2090*/  @P2 R2UR.BROADCAST UR8, R3 ;  /* 0x00000000030822ca */ /* 0x000fe400008e0000 */
[----:B------:R-:W-:-:S11]  /*20a0*/  @P2 LOP3.LUT R8, R5, 0xffff, RZ, 0xc0, !PT ;  /* 0x0000ffff05082812 */ /* 0x000fd600078ec0ff */
[----:B------:R-:W-:Y:S01]  /*20b0*/  @UP0 UMOV UR36, UR8 ;  /* 0x0000000800240c82 */ /* 0x000fe20008000000 */
[----:B-1----:R-:W-:Y:S05]  /*20c0*/  @!P0 BRA `(.L_x_40) ;  /* 0x0000000000b88947 */ /* 0x002fea0003800000 */
[----:B------:R-:W3:Y:S01]  /*20d0*/  LDC.64 R4, c[0x0][0xb18] ;  /* 0x0002c600ff047b82 */ /* 0x000ee20000000a00 */
[----:B------:R-:W-:-:S07]  /*20e0*/  ISETP.NE.AND P3, PT, R72, 0x1, PT ;  /* 0x000000014800780c */ /* 0x000fce0003f65270 */
[----:B------:R-:W1:Y:S08]  /*20f0*/  LDC.64 R6, c[0x0][0xb10] ;  /* 0x0002c400ff067b82 */ /* 0x000e700000000a00 */
[----:B------:R-:W2:Y:S08]  /*2100*/  LDC R17, c[0x0][0xb20] ;  /* 0x0002c800ff117b82 */ /* 0x000eb00000000800 */
[----:B------:R-:W4:Y:S01]  /*2110*/  LDC R18, c[0x0][0xb0c] ;  /* 0x0002c300ff127b82 */ /* 0x000f220000000800 */
[----:B---3--:R-:W-:Y:S01]  /*2120*/  IMAD.HI.U32 R22, R0, R5, RZ ;  /* 0x0000000500167227 */ /* 0x008fe200078e00ff */
[----:B------:R-:W-:-:S06]  /*2130*/  ISETP.NE.AND P0, PT, R4, 0x1, PT ;  /* 0x000000010400780c */ /* 0x000fcc0003f05270 */
[----:B------:R-:W3:Y:S01]  /*2140*/  LDC.64 R2, c[0x0][0xb28] ;  /* 0x0002ca00ff027b82 */ /* 0x000ee20000000a00 */
[----:B-1----:R-:W-:-:S04]  /*2150*/  IMAD.HI.U32 R20, R9, R6, RZ ;  /* 0x0000000609147227 */ /* 0x002fc800078e00ff */
[----:B------:R-:W-:Y:S01]  /*2160*/  IMAD.HI.U32 R24, R11, R6, RZ ;  /* 0x000000060b187227 */ /* 0x000fe200078e00ff */
[----:B------:R-:W-:Y:S02]  /*2170*/  SHF.R.U32.HI R20, RZ, R7, R20 ;  /* 0x00000007ff147219 */ /* 0x000fe40000011614 */
[----:B--2---:R-:W-:Y:S01]  /*2180*/  SHF.R.U32.HI R19, RZ, R17, R22 ;  /* 0x00000011ff137219 */ /* 0x004fe20000011616 */
[----:B------:R-:W-:Y:S01]  /*2190*/  IMAD.HI.U32 R22, R8, R5, RZ ;  /* 0x0000000508167227 */ /* 0x000fe200078e00ff */
[----:B------:R-:W-:Y:S02]  /*21a0*/  SHF.R.U32.HI R24, RZ, R7, R24 ;  /* 0x00000007ff187219 */ /* 0x000fe40000011618 */
[----:B------:R-:W-:Y:S02]  /*21b0*/  SEL R19, R0, R19, !P0 ;  /* 0x0000001300137207 */ /* 0x000fe40004000000 */
[----:B------:R-:W-:Y:S02]  /*21c0*/  SHF.R.U32.HI R17, RZ, R17, R22 ;  /* 0x00000011ff117219 */ /* 0x000fe40000011616 */
[----:B----4-:R-:W-:-:S02]  /*21d0*/  ISETP.NE.AND P1, PT, R18, 0x1, PT ;  /* 0x000000011200780c */ /* 0x010fc40003f25270 */
[----:B------:R-:W-:Y:S02]  /*21e0*/  SEL R17, R8, R17, !P0 ;  /* 0x0000001108117207 */ /* 0x000fe40004000000 */
[----:B------:R-:W-:Y:S02]  /*21f0*/  SEL R21, R9, R20, !P1 ;  /* 0x0000001409157207 */ /* 0x000fe40004800000 */
[----:B------:R-:W-:Y:S01]  /*2200*/  SEL R5, R11, R24, !P1 ;  /* 0x000000180b057207 */ /* 0x000fe20004800000 */
[----:B---3--:R-:W-:Y:S01]  /*2210*/  IMAD.HI.U32 R20, R19, R2, RZ ;  /* 0x0000000213147227 */ /* 0x008fe200078e00ff */
[----:B------:R-:W-:-:S03]  /*2220*/  IADD3 R7, PT, PT, -R17, RZ, RZ ;  /* 0x000000ff11077210 */ /* 0x000fc60007ffe1ff */
        /* <DEDUP_REMOVED lines=11> */
[----:B------:R-:W-:-:S04]  /*22e0*/  @!P0 IMAD.HI.U32 R20, R5, R2, RZ ;  /* 0x0000000205148227 */ /* 0x000fc800078e00ff */
[----:B------:R-:W-:Y:S01]  /*22f0*/  IMAD.MOV R2, RZ, RZ, -R6 ;  /* 0x000000ffff027224 */ /* 0x000fe200078e0a06 */
[----:B------:R-:W-:-:S03]  /*2300*/  @!P0 SHF.R.U32.HI R20, RZ, R3, R20 ;  /* 0x00000003ff148219 */ /* 0x000fc60000011614 */
[----:B------:R-:W-:Y:S01]  /*2310*/  IMAD R2, R72, R2, R17 ;  /* 0x0000000248027224 */ /* 0x000fe200078e0211 */
        /* <DEDUP_REMOVED lines=9> */
.L_x_40:
[----:B------:R-:W1:Y:S02]  /*23b0*/  LDCU UR8, c[0x0][0xb30] ;  /* 0x00016600ff0877ac */ /* 0x000e640008000800 */
[----:B-1----:R-:W-:-:S09]  /*23c0*/  UISETP.NE.AND UP0, UPT, UR8, 0x1, UPT ;  /* 0x000000010800788c */ /* 0x002fd2000bf05270 */
[----:B------:R-:W-:Y:S05]  /*23d0*/  BRA.U UP0, `(.L_x_41) ;  /* 0x0000000100407547 */ /* 0x000fea000b800000 */
[----:B------:R-:W1:Y:S08]  /*23e0*/  LDC.64 R4, c[0x0][0xb10] ;  /* 0x0002c400ff047b82 */ /* 0x000e700000000a00 */
[----:B------:R-:W2:Y:S08]  /*23f0*/  LDC.64 R2, c[0x0][0xb18] ;  /* 0x0002c600ff027b82 */ /* 0x000eb00000000a00 */
[----:B------:R-:W4:Y:S08]  /*2400*/  LDC R6, c[0x0][0xb20] ;  /* 0x0002c800ff067b82 */ /* 0x000f300000000800 */
[----:B------:R-:W3:Y:S01]  /*2410*/  LDC R18, c[0x0][0xb0c] ;  /* 0x0002c300ff127b82 */ /* 0x000ee20000000800 */
[----:B-1----:R-:W-:-:S05]  /*2420*/  IMAD.HI.U32 R4, R11, R4, RZ ;  /* 0x000000040b047227 */ /* 0x002fca00078e00ff */
[----:B------:R-:W-:Y:S01]  /*2430*/  SHF.R.U32.HI R4, RZ, R5, R4 ;  /* 0x00000005ff047219 */ /* 0x000fe20000011604 */
[----:B--2---:R-:W-:Y:S01]  /*2440*/  IMAD.HI.U32 R3, R8, R3, RZ ;  /* 0x0000000308037227 */ /* 0x004fe200078e00ff */
[----:B------:R-:W-:-:S04]  /*2450*/  ISETP.NE.AND P0, PT, R2, 0x1, PT ;  /* 0x000000010200780c */ /* 0x000fc80003f05270 */
[----:B----4-:R-:W-:-:S04]  /*2460*/  SHF.R.U32.HI R3, RZ, R6, R3 ;  /* 0x00000006ff037219 */ /* 0x010fc80000011603 */
[----:B------:R-:W-:Y:S02]  /*2470*/  SEL R3, R8, R3, !P0 ;  /* 0x0000000308037207 */ /* 0x000fe40004000000 */
[----:B---3--:R-:W-:-:S04]  /*2480*/  ISETP.NE.AND P1, PT, R18, 0x1, PT ;  /* 0x000000011200780c */ /* 0x008fc80003f25270 */
[----:B------:R-:W-:-:S05]  /*2490*/  SEL R4, R11, R4, !P1 ;  /* 0x000000040b047207 */ /* 0x000fca0004800000 */
[----:B------:R-:W-:Y:S02]  /*24a0*/  IMAD.IADD R5, R3, 0x1, -R4 ;  /* 0x0000000103057824 */ /* 0x000fe400078e0a04 */
[----:B------:R-:W-:Y:S02]  /*24b0*/  IMAD.IADD R3, R4, 0x1, -R3 ;  /* 0x0000000104037824 */ /* 0x000fe400078e0a03 */
[----:B------:R-:W-:Y:S02]  /*24c0*/  IMAD R11, R5, R18, R11 ;  /* 0x00000012050b7224 */ /* 0x000fe400078e020b */
[----:B------:R-:W-:-:S07]  /*24d0*/  IMAD R8, R3, R2, R8 ;  /* 0x0000000203087224 */ /* 0x000fce00078e0208 */
.L_x_41:
[----:B------:R-:W-:Y:S01]  /*24e0*/  VIADD R14, R14, 0x1 ;  /* 0x000000010e0e7836 */ /* 0x000fe20000000000 */
[----:B------:R-:W-:Y:S01]  /*24f0*/  PLOP3.LUT P1, PT, PT, PT, PT, 0x80, 0x8 ;  /* 0x000000000008781c */ /* 0x000fe20003f2f070 */
[----:B------:R-:W-:Y:S02]  /*2500*/  IMAD.IADD R21, R11, 0x1, R170 ;  /* 0x000000010b157824 */ /* 0x000fe400078e02aa */
[----:B------:R-:W-:Y:S01]  /*2510*/  IMAD.IADD R20, R8, 0x1, R147 ;  /* 0x0000000108147824 */ /* 0x000fe200078e0293 */
[----:B------:R-:W-:-:S04]  /*2520*/  ISETP.NE.AND P0, PT, R14, 0x2, PT ;  /* 0x000000020e00780c */ /* 0x000fc80003f05270 */
[----:B------:R-:W-:Y:S02]  /*2530*/  SEL R2, RZ, 0x1, P0 ;  /* 0x00000001ff027807 */ /* 0x000fe40000000000 */
[----:B------:R-:W-:Y:S02]  /*2540*/  SEL R14, R14, RZ, P0 ;  /* 0x000000ff0e0e7207 */ /* 0x000fe40000000000 */
[----:B------:R-:W-:Y:S01]  /*2550*/  LOP3.LUT R13, R13, R2, RZ, 0x3c, !PT ;  /* 0x000000020d0d7212 */ /* 0x000fe200078e3cff */
[----:B------:R-:W-:Y:S06]  /*2560*/  @P2 BRA `(.L_x_42) ;  /* 0xfffffff000642947 */ /* 0x000fec000383ffff */
[----:B------:R-:W-:Y:S01]  /*2570*/  UIADD3 UR6, UPT, UPT, UR6, 0x18, URZ ;  /* 0x0000001806067890 */ /* 0x000fe2000fffe0ff */
[----:B------:R-:W-:-:S03]  /*2580*/  SHF.L.U32 R3, R15, 0x1f, RZ ;  /* 0x0000001f0f037819 */ /* 0x000fc600000006ff */
[----:B------:R-:W-:-:S09]  /*2590*/  ULEA UR4, UR23, UR6, 0x3 ;  /* 0x0000000617047291 */ /* 0x000fd2000f8e18ff */
[----:B------:R-:W1:Y:S02]  /*25a0*/  SYNCS.PHASECHK.TRANS64.TRYWAIT P0, [UR4], R3 ;  /* 0x00000003ff0075a7 */ /* 0x000e640008001104 */
[----:B-1----:R-:W-:Y:S05]  /*25b0*/  @!P0 BRA `(.L_x_43) ;  /* 0x00000090008c8947 */ /* 0x002fea0003800000 */
.L_x_148:
[----:B------:R-:W-:-:S04]  /*25c0*/  UIADD3 UR5, UPT, UPT, UR23, 0x1, URZ ;  /* 0x0000000117057890 */ /* 0x000fc8000fffe0ff */
[----:B------:R-:W-:-:S04]  /*25d0*/  UISETP.NE.AND UP0, UPT, UR5, 0x3, UPT ;  /* 0x000000030500788c */ /* 0x000fc8000bf05270 */
[----:B------:R-:W-:Y:S02]  /*25e0*/  USEL UR7, URZ, 0x1, UP0 ;  /* 0x00000001ff077887 */ /* 0x000fe40008000000 */
[----:B------:R-:W-:-:S04]  /*25f0*/  USEL UR5, UR5, URZ, UP0 ;  /* 0x000000ff05057287 */ /* 0x000fc80008000000 */
[----:B------:R-:W-:Y:S01]  /*2600*/  ULEA UR4, UR5, UR6, 0x3 ;  /* 0x0000000605047291 */ /* 0x000fe2000f8e18ff */
[----:B------:R-:W-:-:S04]  /*2610*/  LOP3.LUT R15, R15, UR7, RZ, 0x3c, !PT ;  /* 0x000000070f0f7c12 */ /* 0x000fc8000f8e3cff */
[----:B-1----:R-:W-:-:S04]  /*2620*/  SHF.L.U32 R3, R15, 0x1f, RZ ;  /* 0x0000001f0f037819 */ /* 0x002fc800000006ff */
[----:B------:R-:W1:Y:S02]  /*2630*/  SYNCS.PHASECHK.TRANS64.TRYWAIT P0, [UR4], R3 ;  /* 0x00000003ff0075a7 */ /* 0x000e640008001104 */
[----:B-1----:R-:W-:Y:S05]  /*2640*/  @!P0 BRA `(.L_x_44) ;  /* 0x0000009000808947 */ /* 0x002fea0003800000 */
.L_x_150:
[----:B------:R-:W-:-:S04]  /*2650*/  UIADD3 UR5, UPT, UPT, UR5, 0x1, URZ ;  /* 0x0000000105057890 */ /* 0x000fc8000fffe0ff */
[----:B------:R-:W-:-:S04]  /*2660*/  UISETP.NE.AND UP0, UPT, UR5, 0x3, UPT ;  /* 0x000000030500788c */ /* 0x000fc8000bf05270 */
[----:B------:R-:W-:Y:S02]  /*2670*/  USEL UR4, URZ, 0x1, UP0 ;  /* 0x00000001ff047887 */ /* 0x000fe40008000000 */
[----:B------:R-:W-:-:S04]  /*2680*/  USEL UR5, UR5, URZ, UP0 ;  /* 0x000000ff05057287 */ /* 0x000fc80008000000 */
[----:B------:R-:W-:Y:S01]  /*2690*/  ULEA UR5, UR5, UR6, 0x3 ;  /* 0x0000000605057291 */ /* 0x000fe2000f8e18ff */
[----:B-1----:R-:W-:-:S04]  /*26a0*/  LOP3.LUT R3, R15, UR4, RZ, 0x3c, !PT ;  /* 0x000000040f037c12 */ /* 0x002fc8000f8e3cff */
[----:B------:R-:W-:Y:S01]  /*26b0*/  SHF.L.U32 R3, R3, 0x1f, RZ ;  /* 0x0000001f03037819 */ /* 0x000fe200000006ff */
[----:B---3--:R-:W-:-:S07]  /*26c0*/  IMAD.U32 R0, RZ, RZ, UR5 ;  /* 0x00000005ff007e24 */ /* 0x008fce000f8e00ff */
.L_x_45:
[----:B-1----:R1:W2:Y:S02]  /*26d0*/  SYNCS.PHASECHK.TRANS64.TRYWAIT P0, [R0+URZ], R3 ;  /* 0x00000003000075a7 */ /* 0x0022a400080011ff */
[----:B--2---:R-:W-:Y:S05]  /*26e0*/  @!P0 NANOSLEEP.SYNCS 0x989680 ;  /* 0x009896800000895d */ /* 0x004fea0003900000 */
[----:B------:R-:W2:Y:S02]  /*26f0*/  @!P0 SYNCS.PHASECHK.TRANS64 P0, [R0+URZ], R3 ;  /* 0x00000003000085a7 */ /* 0x000ea400080010ff */
[----:B--2---:R-:W-:Y:S05]  /*2700*/  @P0 EXIT ;  /* 0x000000000000094d */ /* 0x004fea0003800000 */
[----:B------:R-:W-:Y:S05]  /*2710*/  BRA `(.L_x_45) ;  /* 0xfffffffc00ec7947 */ /* 0x000fea000383ffff */
.L_x_22:
[----:B------:R-:W-:-:S04]  /*2720*/  UISETP.NE.AND UP1, UPT, UR37, URZ, UPT ;  /* 0x000000ff2500728c */ /* 0x000fc8000bf25270 */
[----:B------:R-:W-:-:S09]  /*2730*/  UISETP.NE.OR UP1, UPT, UR10, 0x1, UP1 ;  /* 0x000000010a00788c */ /* 0x000fd20008f25670 */
[----:B------:R-:W-:Y:S05]  /*2740*/  BRA.U UP1, `(.L_x_46) ;  /* 0x00000005014c7547 */ /* 0x000fea000b800000 */
[----:B------:R-:W-:Y:S01]  /*2750*/  HFMA2 R11, -RZ, RZ, 0, 0 ;  /* 0x00000000ff0b7431 */ /* 0x000fe200000001ff */
[----:B------:R-:W-:Y:S01]  /*2760*/  ISETP.GE.U32.AND P2, PT, R10, 0x2, PT ;  /* 0x000000020a00780c */ /* 0x000fe20003f46070 */
[----:B------:R-:W-:Y:S01]  /*2770*/  IMAD.MOV.U32 R12, RZ, RZ, 0x1 ;  /* 0x00000001ff0c7424 */ /* 0x000fe200078e00ff */
[----:B------:R-:W-:Y:S01]  /*2780*/  CS2R R8, SRZ ;  /* 0x0000000000087805 */ /* 0x000fe2000001ff00 */
[----:B------:R-:W-:Y:S01]  /*2790*/  IMAD.MOV.U32 R3, RZ, RZ, RZ ;  /* 0x000000ffff037224 */ /* 0x000fe200078e00ff */
[----:B------:R-:W-:Y:S01]  /*27a0*/  UMOV UR4, 0x400 ;  /* 0x0000040000047882 */ /* 0x000fe20000000000 */
[----:B------:R-:W-:Y:S01]  /*27b0*/  UMOV UR6, URZ ;  /* 0x000000ff00067c82 */ /* 0x000fe20008000000 */
[----:B------:R-:W-:-:S12]  /*27c0*/  ULEA UR37, UR37, UR4, 0x18 ;  /* 0x0000000425257291 */ /* 0x000fd8000f8ec0ff */
.L_x_50:
[----:B------:R-:W-:Y:S02]  /*27d0*/  LEA R0, R3, UR37, 0x3 ;  /* 0x0000002503007c11 */ /* 0x000fe4000f8e18ff */
[----:B------:R-:W-:-:S03]  /*27e0*/  SHF.L.U32 R5, R8, 0x1f, RZ ;  /* 0x0000001f08057819 */ /* 0x000fc600000006ff */
[----:B------:R-:W-:Y:S01]  /*27f0*/  VIADD R4, R0, 0xd0 ;  /* 0x000000d000047836 */ /* 0x000fe20000000000 */
[----:B------:R-:W1:Y:S02]  /*2800*/  SYNCS.PHASECHK.TRANS64.TRYWAIT P0, [R0+URZ+0xc0], R5 ;  /* 0x0000c005000075a7 */ /* 0x000e6400080011ff */
[----:B-1----:R-:W-:Y:S05]  /*2810*/  @!P0 BRA `(.L_x_47) ;  /* 0x0000009000248947 */ /* 0x002fea0003800000 */
.L_x_151:
[----:B------:R-:W-:Y:S01]  /*2820*/  ULEA UR5, UR6, UR37, 0x3 ;  /* 0x0000002506057291 */ /* 0x000fe2000f8e18ff */
[----:B------:R-:W-:Y:S01]  /*2830*/  PRMT R4, RZ, 0x654, R4 ;  /* 0x00000654ff047816 */ /* 0x000fe20000000004 */
[----:B-1----:R-:W-:Y:S01]  /*2840*/  @!P2 IMAD.MOV.U32 R5, RZ, RZ, 0x10 ;  /* 0x00000010ff05a424 */ /* 0x002fe200078e00ff */
[----:B------:R-:W-:Y:S01]  /*2850*/  SHF.L.U32 R7, R12, 0x1f, RZ ;  /* 0x0000001f0c077819 */ /* 0x000fe200000006ff */
[----:B------:R-:W-:Y:S01]  /*2860*/  UIADD3 UR4, UPT, UPT, UR5, 0x80, URZ ;  /* 0x0000008005047890 */ /* 0x000fe2000fffe0ff */
[----:B------:R1:W-:Y:S05]  /*2870*/  SYNCS.ARRIVE.TRANS64.RED.A1T0 RZ, [R4+URZ], RZ ;  /* 0x000000ff04ff79a7 */ /* 0x0003ea00081004ff */
[----:B------:R-:W-:Y:S01]  /*2880*/  IMAD.U32 R13, RZ, RZ, UR4 ;  /* 0x00000004ff0d7e24 */ /* 0x000fe2000f8e00ff */
[----:B------:R-:W2:Y:S04]  /*2890*/  SYNCS.PHASECHK.TRANS64.TRYWAIT P0, [UR5+0x90], R7 ;  /* 0x00009007ff0075a7 */ /* 0x000ea80008001105 */
[----:B------:R-:W-:Y:S01]  /*28a0*/  PRMT R13, R10, 0x654, R13 ;  /* 0x000006540a0d7816 */ /* 0x000fe2000000000d */
[----:B-12---:R-:W-:Y:S06]  /*28b0*/  @!P0 BRA `(.L_x_48) ;  /* 0x0000009000108947 */ /* 0x006fec0003800000 */
.L_x_153:
[----:B------:R-:W-:Y:S01]  /*28c0*/  ULEA UR4, UR6, UR37, 0x4 ;  /* 0x0000002506047291 */ /* 0x000fe2000f8e20ff */
[----:B------:R-:W-:Y:S01]  /*28d0*/  SEL R2, R13, R2, !P2 ;  /* 0x000000020d027207 */ /* 0x000fe20005000000 */
[----:B------:R-:W-:Y:S01]  /*28e0*/  UIADD3 UR5, UPT, UPT, UR5, 0x80, URZ ;  /* 0x0000008005057890 */ /* 0x000fe2000fffe0ff */
[----:B-1----:R-:W-:Y:S01]  /*28f0*/  LEA R0, R11, UR37, 0x3 ;  /* 0x000000250b007c11 */ /* 0x002fe2000f8e18ff */
[----:B------:R-:W-:Y:S01]  /*2900*/  UIADD3 UR4, UPT, UPT, UR4, 0xf0, URZ ;  /* 0x000000f004047890 */ /* 0x000fe2000fffe0ff */
[----:B------:R1:W-:Y:S01]  /*2910*/  @!P2 SYNCS.ARRIVE.TRANS64.RED RZ, [R2+URZ], R5 ;  /* 0x0000000502ffa9a7 */ /* 0x0003e200080004ff */
[----:B------:R-:W-:Y:S01]  /*2920*/  UIADD3 UR6, UPT, UPT, UR6, 0x1, URZ ;  /* 0x0000000106067890 */ /* 0x000fe2000fffe0ff */
[----:B------:R-:W-:-:S03]  /*2930*/  VIADD R3, R3, 0x1 ;  /* 0x0000000103037836 */ /* 0x000fc60000000000 */
[----:B------:R-:W-:Y:S02]  /*2940*/  UISETP.NE.AND UP0, UPT, UR6, 0x2, UPT ;  /* 0x000000020600788c */ /* 0x000fe4000bf05270 */
[----:B------:R-:W-:Y:S01]  /*2950*/  ISETP.NE.AND P0, PT, R3, 0x2, PT ;  /* 0x000000020300780c */ /* 0x000fe20003f05270 */
[----:B------:R-:W-:Y:S06]  /*2960*/  UGETNEXTWORKID.BROADCAST [UR4], [UR5] ;  /* 0x00000000040073ca */ /* 0x000fec0008000100 */
[----:B------:R-:W-:Y:S02]  /*2970*/  USEL UR4, URZ, 0x1, UP0 ;  /* 0x00000001ff047887 */ /* 0x000fe40008000000 */
[----:B------:R-:W-:-:S04]  /*2980*/  USEL UR6, UR6, URZ, UP0 ;  /* 0x000000ff06067287 */ /* 0x000fc80008000000 */
[----:B------:R-:W-:Y:S02]  /*2990*/  LOP3.LUT R12, R12, UR4, RZ, 0x3c, !PT ;  /* 0x000000040c0c7c12 */ /* 0x000fe4000f8e3cff */
[----:B-1----:R-:W-:-:S04]  /*29a0*/  SHF.L.U32 R5, R9, 0x1f, RZ ;  /* 0x0000001f09057819 */ /* 0x002fc800000006ff */
[----:B------:R-:W1:Y:S02]  /*29b0*/  SYNCS.PHASECHK.TRANS64.TRYWAIT P1, [R0+URZ+0x80], R5 ;  /* 0x00008005000075a7 */ /* 0x000e6400080211ff */
[----:B-1----:R-:W-:Y:S05]  /*29c0*/  @!P1 BRA `(.L_x_49) ;  /* 0x0000008c00e49947 */ /* 0x002fea0003800000 */
.L_x_154:
[----:B------:R-:W-:Y:S01]  /*29d0*/  LEA R4, R11, UR37, 0x4 ;  /* 0x000000250b047c11 */ /* 0x000fe2000f8e20ff */
[----:B-1----:R-:W-:Y:S01]  /*29e0*/  VIADD R0, R0, 0x90 ;  /* 0x0000009000007836 */ /* 0x002fe20000000000 */
[----:B------:R-:W-:Y:S01]  /*29f0*/  SEL R3, R3, RZ, P0 ;  /* 0x000000ff03037207 */ /* 0x000fe20000000000 */
[----:B------:R-:W-:-:S03]  /*2a00*/  VIADD R11, R11, 0x1 ;  /* 0x000000010b0b7836 */ /* 0x000fc60000000000 */
[----:B------:R-:W1:Y:S01]  /*2a10*/  LDS.128 R4, [R4+0xf0] ;  /* 0x0000f00004047984 */ /* 0x000e620000000c00 */
[----:B------:R-:W-:Y:S02]  /*2a20*/  PRMT R0, RZ, 0x654, R0 ;  /* 0x00000654ff007816 */ /* 0x000fe40000000000 */
[C---:B------:R-:W-:Y:S01]  /*2a30*/  ISETP.NE.AND P1, PT, R11.reuse, 0x2, PT ;  /* 0x000000020b00780c */ /* 0x040fe20003f25270 */
[----:B------:R-:W-:Y:S01]  /*2a40*/  @!PT LDS RZ, [RZ] ;  /* 0x00000000fffff984 */ /* 0x000fe20000000800 */
[----:B------:R-:W-:Y:S01]  /*2a50*/  @!PT LDS RZ, [RZ] ;  /* 0x00000000fffff984 */ /* 0x000fe20000000800 */
[----:B------:R-:W-:Y:S01]  /*2a60*/  @!PT LDS RZ, [RZ] ;  /* 0x00000000fffff984 */ /* 0x000fe20000000800 */
[----:B------:R-:W-:Y:S01]  /*2a70*/  @!PT LDS RZ, [RZ] ;  /* 0x00000000fffff984 */ /* 0x000fe20000000800 */
[----:B------:R2:W-:Y:S06]  /*2a80*/  MEMBAR.ALL.CTA ;  /* 0x0000000000007992 */ /* 0x0005ec0000008000 */
[----:B--2---:R-:W2:Y:S01]  /*2a90*/  FENCE.VIEW.ASYNC.S ;  /* 0x00000000000073c6 */ /* 0x004ea20000000000 */
[----:B------:R-:W-:Y:S01]  /*2aa0*/  SEL R11, R11, RZ, P1 ;  /* 0x000000ff0b0b7207 */ /* 0x000fe20000800000 */
[----:B--2---:R2:W-:Y:S01]  /*2ab0*/  SYNCS.ARRIVE.TRANS64.RED.A1T0 RZ, [R0+URZ], RZ ;  /* 0x000000ff00ff79a7 */ /* 0x0045e200081004ff */
[----:B-1----:R-:W-:-:S02]  /*2ac0*/  LOP3.LUT P3, RZ, R6, 0x1, RZ, 0xc0, !PT ;  /* 0x0000000106ff7812 */ /* 0x002fc4000786c0ff */
[----:B------:R-:W-:-:S04]  /*2ad0*/  SEL R5, RZ, 0x1, P0 ;  /* 0x00000001ff057807 */ /* 0x000fc80000000000 */
[----:B------:R-:W-:Y:S02]  /*2ae0*/  LOP3.LUT R8, R8, R5, RZ, 0x3c, !PT ;  /* 0x0000000508087212 */ /* 0x000fe400078e3cff */
[----:B--2---:R-:W-:-:S04]  /*2af0*/  SEL R0, RZ, 0x1, P1 ;  /* 0x00000001ff007807 */ /* 0x004fc80000800000 */
[----:B------:R-:W-:Y:S01]  /*2b00*/  LOP3.LUT R9, R9, R0, RZ, 0x3c, !PT ;  /* 0x0000000009097212 */ /* 0x000fe200078e3cff */
[----:B------:R-:W-:Y:S06]  /*2b10*/  @P3 BRA `(.L_x_50) ;  /* 0xfffffffc002c3947 */ /* 0x000fec000383ffff */
[----:B------:R-:W-:Y:S01]  /*2b20*/  ULEA UR5, UR6, UR37, 0x3 ;  /* 0x0000002506057291 */ /* 0x000fe2000f8e18ff */
[----:B------:R-:W-:-:S08]  /*2b30*/  SHF.L.U32 R3, R12, 0x1f, RZ ;  /* 0x0000001f0c037819 */ /* 0x000fd000000006ff */
[----:B------:R-:W1:Y:S02]  /*2b40*/  SYNCS.PHASECHK.TRANS64 P0, [UR5+0x90], R3 ;  /* 0x00009003ff0075a7 */ /* 0x000e640008001005 */
[----:B-1----:R-:W-:Y:S05]  /*2b50*/  @P0 BRA `(.L_x_51) ;  /* 0x0000000000080947 */ /* 0x002fea0003800000 */
[----:B------:R-:W1:Y:S02]  /*2b60*/  SYNCS.PHASECHK.TRANS64.TRYWAIT P0, [UR5+0x90], R3 ;  /* 0x00009003ff0075a7 */ /* 0x000e640008001105 */
[----:B-1----:R-:W-:Y:S05]  /*2b70*/  @!P0 BRA `(.L_x_52) ;  /* 0x0000008c008c8947 */ /* 0x002fea0003800000 */
.L_x_51:
[----:B------:R-:W-:-:S04]  /*2b80*/  UIADD3 UR4, UPT, UPT, UR6, 0x1, URZ ;  /* 0x0000000106047890 */ /* 0x000fc8000fffe0ff */
[----:B------:R-:W-:-:S04]  /*2b90*/  UISETP.NE.AND UP0, UPT, UR4, 0x2, UPT ;  /* 0x000000020400788c */ /* 0x000fc8000bf05270 */
[----:B------:R-:W-:Y:S02]  /*2ba0*/  USEL UR7, URZ, 0x1, UP0 ;  /* 0x00000001ff077887 */ /* 0x000fe40008000000 */
[----:B------:R-:W-:-:S04]  /*2bb0*/  USEL UR4, UR4, URZ, UP0 ;  /* 0x000000ff04047287 */ /* 0x000fc80008000000 */
[----:B------:R-:W-:Y:S01]  /*2bc0*/  ULEA UR4, UR4, UR37, 0x3 ;  /* 0x0000002504047291 */ /* 0x000fe2000f8e18ff */
[----:B-1----:R-:W-:-:S04]  /*2bd0*/  LOP3.LUT R3, R12, UR7, RZ, 0x3c, !PT ;  /* 0x000000070c037c12 */ /* 0x002fc8000f8e3cff */
[----:B------:R-:W-:-:S04]  /*2be0*/  SHF.L.U32 R0, R3, 0x1f, RZ ;  /* 0x0000001f03007819 */ /* 0x000fc800000006ff */
[----:B------:R-:W1:Y:S02]  /*2bf0*/  SYNCS.PHASECHK.TRANS64 P0, [UR4+0x90], R0 ;  /* 0x00009000ff0075a7 */ /* 0x000e640008001004 */
[----:B-1----:R-:W-:Y:S05]  /*2c00*/  @P0 EXIT ;  /* 0x000000000000094d */ /* 0x002fea0003800000 */
[----:B------:R-:W-:Y:S02]  /*2c10*/  SHF.L.U32 R3, R3, 0x1f, RZ ;  /* 0x0000001f03037819 */ /* 0x000fe400000006ff */
[----:B------:R-:W-:-:S07]  /*2c20*/  MOV R0, UR4 ;  /* 0x0000000400007c02 */ /* 0x000fce0008000f00 */
.L_x_53:
[----:B-1----:R1:W2:Y:S02]  /*2c30*/  SYNCS.PHASECHK.TRANS64.TRYWAIT P0, [R0+URZ+0x90], R3 ;  /* 0x00009003000075a7 */ /* 0x0022a400080011ff */
[----:B--2---:R-:W-:Y:S05]  /*2c40*/  @!P0 NANOSLEEP.SYNCS 0x989680 ;  /* 0x009896800000895d */ /* 0x004fea0003900000 */
[----:B------:R-:W2:Y:S02]  /*2c50*/  @!P0 SYNCS.PHASECHK.TRANS64 P0, [R0+URZ+0x90], R3 ;  /* 0x00009003000085a7 */ /* 0x000ea400080010ff */
[----:B--2---:R-:W-:Y:S05]  /*2c60*/  @P0 EXIT ;  /* 0x000000000000094d */ /* 0x004fea0003800000 */
[----:B------:R-:W-:Y:S05]  /*2c70*/  BRA `(.L_x_53) ;  /* 0xfffffffc00ec7947 */ /* 0x000fea000383ffff */
.L_x_46:
[----:B------:R-:W-:Y:S05]  /*2c80*/  BRA.U UP4, `(.L_x_54) ;  /* 0x0000001104907547 */ /* 0x000fea000b800000 */
[----:B------:R-:W-:Y:S01]  /*2c90*/  UMOV UR6, 0x40 ;  /* 0x0000004000067882 */ /* 0x000fe20000000000 */
[----:B------:R-:W-:Y:S01]  /*2ca0*/  NOP ;  /* 0x0000000000007918 */ /* 0x000fe20000000000 */
[----:B------:R-:W-:Y:S01]  /*2cb0*/  ULEA UR6, UR37, UR6, 0x18 ;  /* 0x0000000625067291 */ /* 0x000fe2000f8ec0ff */
[----:B------:R-:W-:Y:S02]  /*2cc0*/  UMOV UR7, 0x400 ;  /* 0x0000040000077882 */ /* 0x000fe40000000000 */
[----:B------:R-:W-:-:S06]  /*2cd0*/  ULEA UR37, UR37, UR7, 0x18 ;  /* 0x0000000725257291 */ /* 0x000fcc000f8ec0ff */
[----:B------:R-:W1:Y:S02]  /*2ce0*/  LDS.U8 R2, [UR6+0x1c] ;  /* 0x00001c06ff027984 */ /* 0x000e640008000000 */
[----:B-1----:R-:W-:-:S13]  /*2cf0*/  ISETP.NE.AND P0, PT, R2, RZ, PT ;  /* 0x000000ff0200720c */ /* 0x002fda0003f05270 */
[----:B------:R-:W-:Y:S05]  /*2d00*/  @P0 BRA `(.L_x_55) ;  /* 0x0000000400080947 */ /* 0x000fea0003800000 */
[----:B------:R-:W-:Y:S02]  /*2d10*/  UISETP.NE.U32.AND UP0, UPT, UR5, 0x1, UPT ;  /* 0x000000010500788c */ /* 0x000fe4000bf05070 */
[----:B------:R-:W-:-:S07]  /*2d20*/  UIADD3 UR8, UPT, UPT, UR6, 0x8, URZ ;  /* 0x0000000806087890 */ /* 0x000fce000fffe0ff */
[----:B------:R-:W-:Y:S05]  /*2d30*/  BRA.U !UP0, `(.L_x_56) ;  /* 0x00000001089c7547 */ /* 0x000fea000b800000 */
[----:B------:R-:W-:Y:S01]  /*2d40*/  ELECT P0, URZ, PT ;  /* 0x0000000000ff782f */ /* 0x000fe20003800000 */
[----:B------:R-:W-:-:S12]  /*2d50*/  BSSY B0, `(.L_x_56) ;  /* 0x0000025000007945 */ /* 0x000fd80003800000 */
[----:B------:R-:W-:Y:S05]  /*2d60*/  @!P0 BRA `(.L_x_57) ;  /* 0x00000000008c8947 */ /* 0x000fea0003800000 */
[----:B------:R-:W-:-:S05]  /*2d70*/  UMOV UR7, 0x10 ;  /* 0x0000001000077882 */ /* 0x000fca0000000000 */
[----:B------:R-:W-:Y:S04]  /*2d80*/  DEPBAR.LE SB1, 0x36 ;  /* 0x00009d800000791a */ /* 0x000fe80000000000 */
[----:B------:R-:W1:Y:S02]  /*2d90*/  UTCATOMSWS.2CTA.FIND_AND_SET.ALIGN UP1, UR7, UR7 ;  /* 0x00000007000775e3 */ /* 0x000e640008220800 */
[----:B-1----:R-:W-:Y:S01]  /*2da0*/  MOV R11, UR7 ;  /* 0x00000007000b7c02 */ /* 0x002fe20008000f00 */
[----:B------:R-:W-:Y:S06]  /*2db0*/  BRA.U UP1, `(.L_x_58) ;  /* 0x0000000101187547 */ /* 0x000fec000b800000 */
.L_x_59:
[----:B------:R-:W-:Y:S05]  /*2dc0*/  NANOSLEEP 0x64 ;  /* 0x000000640000795d */ /* 0x000fea0003800000 */
[----:B------:R-:W-:-:S05]  /*2dd0*/  UMOV UR7, 0x10 ;  /* 0x0000001000077882 */ /* 0x000fca0000000000 */
[----:B------:R-:W-:Y:S04]  /*2de0*/  DEPBAR.LE SB1, 0x36 ;  /* 0x00009d800000791a */ /* 0x000fe80000000000 */
[----:B------:R-:W1:Y:S02]  /*2df0*/  UTCATOMSWS.2CTA.FIND_AND_SET.ALIGN UP1, UR7, UR7 ;  /* 0x00000007000775e3 */ /* 0x000e640008220800 */
[----:B-1----:R-:W-:Y:S01]  /*2e00*/  MOV R11, UR7 ;  /* 0x00000007000b7c02 */ /* 0x002fe20008000f00 */
[----:B------:R-:W-:Y:S05]  /*2e10*/  BRA.U !UP1, `(.L_x_59) ;  /* 0xfffffffd09e87547 */ /* 0x000fea000b83ffff */
.L_x_58:
[----:B------:R-:W1:Y:S01]  /*2e20*/  LDS R5, [UR6+0x10] ;  /* 0x00001006ff057984 */ /* 0x000e620008000800 */
[----:B------:R-:W-:Y:S01]  /*2e30*/  IMAD.U32 R3, RZ, RZ, UR37 ;  /* 0x00000025ff037e24 */ /* 0x000fe2000f8e00ff */
[----:B------:R-:W-:-:S03]  /*2e40*/  MOV R2, UR4 ;  /* 0x0000000400027c02 */ /* 0x000fc60008000f00 */
[----:B------:R-:W-:Y:S01]  /*2e50*/  VIADD R3, R3, 0x110 ;  /* 0x0000011003037836 */ /* 0x000fe20000000000 */
[----:B-1----:R-:W-:-:S04]  /*2e60*/  SHF.L.U32 R5, R5, 0x1f, RZ ;  /* 0x0000001f05057819 */ /* 0x002fc800000006ff */
[----:B------:R-:W1:Y:S02]  /*2e70*/  SYNCS.PHASECHK.TRANS64.TRYWAIT P0, [UR6+0x8], R5 ;  /* 0x00000805ff0075a7 */ /* 0x000e640008001106 */
[----:B-1----:R-:W-:Y:S05]  /*2e80*/  @P0 BRA `(.L_x_60) ;  /* 0x0000000000080947 */ /* 0x002fea0003800000 */
[----:B------:R-:W1:Y:S02]  /*2e90*/  SYNCS.PHASECHK.TRANS64.TRYWAIT P0, [UR6+0x8], R5 ;  /* 0x00000805ff0075a7 */ /* 0x000e640008001106 */
[----:B-1----:R-:W-:Y:S05]  /*2ea0*/  @!P0 BRA `(.L_x_61) ;  /* 0x0000008800d88947 */ /* 0x002fea0003800000 */
.L_x_60:
[----:B-1----:R-:W-:Y:S01]  /*2eb0*/  HFMA2 R4, -RZ, RZ, 0, 5.9604644775390625e-08 ;  /* 0x00000001ff047431 */ /* 0x002fe200000001ff */
[----:B------:R-:W-:Y:S01]  /*2ec0*/  UPRMT UR7, UR4, 0x654, UR8 ;  /* 0x0000065404077896 */ /* 0x000fe20008000008 */
[----:B------:R-:W-:Y:S01]  /*2ed0*/  IMAD.MOV.U32 R6, RZ, RZ, 0xffff ;  /* 0x0000ffffff067424 */ /* 0x000fe200078e00ff */
[----:B------:R-:W-:Y:S01]  /*2ee0*/  PRMT R2, R2, 0x654, R3 ;  /* 0x0000065402027816 */ /* 0x000fe20000000003 */
[----:B------:R-:W-:Y:S02]  /*2ef0*/  IMAD.MOV.U32 R5, RZ, RZ, 0x4 ;  /* 0x00000004ff057424 */ /* 0x000fe400078e00ff */
[----:B------:R-:W-:Y:S01]  /*2f00*/  IMAD.SHL.U32 R9, R11, 0x20, RZ ;  /* 0x000000200b097824 */ /* 0x000fe200078e00ff */
[----:B------:R-:W-:Y:S02]  /*2f10*/  MOV R3, UR7 ;  /* 0x0000000700037c02 */ /* 0x000fe40008000f00 */
[-C--:B------:R-:W-:Y:S01]  /*2f20*/  SHF.L.U32 R7, R6, R11.reuse, RZ ;  /* 0x0000000b06077219 */ /* 0x080fe200000006ff */
[----:B------:R1:W-:Y:S01]  /*2f30*/  SYNCS.ARRIVE.TRANS64.RED RZ, [UR7], R5 ;  /* 0x00000005ffff79a7 */ /* 0x0003e20008000407 */
[----:B------:R-:W-:Y:S01]  /*2f40*/  SHF.L.U32 R6, R4, R11, RZ ;  /* 0x0000000b04067219 */ /* 0x000fe200000006ff */
[----:B------:R1:W-:Y:S04]  /*2f50*/  STS [UR37+0x110], R9 ;  /* 0x00011009ff007988 */ /* 0x0003e80008000825 */
[----:B------:R1:W-:Y:S04]  /*2f60*/  STAS [R2.64], R11 ;  /* 0x0000000b02007dbd */ /* 0x0003e8000c0008ff */
[----:B------:R1:W-:Y:S04]  /*2f70*/  ATOMS.OR RZ, [UR6+0x14], R7 ;  /* 0x00001407ffff798c */ /* 0x0003e8000b000006 */
[----:B------:R1:W-:Y:S04]  /*2f80*/  ATOMS.OR RZ, [UR6+0x18], R6 ;  /* 0x00001806ffff798c */ /* 0x0003e8000b000006 */
[----:B------:R1:W-:Y:S02]  /*2f90*/  ATOMS.XOR RZ, [UR6+0x10], R4 ;  /* 0x00001004ffff798c */ /* 0x0003e4000b800006 */
.L_x_57:
[----:B------:R-:W-:Y:S05]  /*2fa0*/  BSYNC B0 ;  /* 0x0000000000007941 */ /* 0x000fea0003800000 */
.L_x_56:
[----:B------:R-:W-:Y:S05]  /*2fb0*/  BRA.U UP0, `(.L_x_62) ;  /* 0x00000001006c7547 */ /* 0x000fea000b800000 */
[----:B------:R-:W-:-:S03]  /*2fc0*/  UMOV UR7, 0xffffffff ;  /* 0xffffffff00077882 */ /* 0x000fc60000000000 */
[----:B------:R-:W-:Y:S05]  /*2fd0*/  BRA.DIV UR7, `(.L_x_63) ;  /* 0x0000008a07a47947 */ /* 0x000fea000b800000 */
[----:B------:R-:W-:-:S13]  /*2fe0*/  ELECT P6, URZ, PT ;  /* 0x0000000000ff782f */ /* 0x000fda00038c0000 */
.L_x_158:
[----:B------:R-:W-:Y:S05]  /*2ff0*/  @!P6 BRA `(.L_x_62) ;  /* 0x00000000005ce947 */ /* 0x000fea0003800000 */
[----:B-1----:R-:W1:Y:S02]  /*3000*/  LDS R3, [UR6+0x10] ;  /* 0x00001006ff037984 */ /* 0x002e640008000800 */
[----:B-1----:R-:W-:-:S04]  /*3010*/  SHF.L.U32 R3, R3, 0x1f, RZ ;  /* 0x0000001f03037819 */ /* 0x002fc800000006ff */
[----:B------:R-:W1:Y:S02]  /*3020*/  SYNCS.PHASECHK.TRANS64.TRYWAIT P0, [UR6+0x8], R3 ;  /* 0x00000803ff0075a7 */ /* 0x000e640008001106 */
[----:B-1----:R-:W-:Y:S05]  /*3030*/  @P0 BRA `(.L_x_64) ;  /* 0x0000000000080947 */ /* 0x002fea0003800000 */
[----:B------:R-:W1:Y:S02]  /*3040*/  SYNCS.PHASECHK.TRANS64.TRYWAIT P0, [UR6+0x8], R3 ;  /* 0x00000803ff0075a7 */ /* 0x000e640008001106 */
[----:B-1----:R-:W-:Y:S05]  /*3050*/  @!P0 BRA `(.L_x_65) ;  /* 0x0000008800a48947 */ /* 0x002fea0003800000 */
.L_x_64:
[----:B------:R-:W2:Y:S01]  /*3060*/  LDS R5, [UR37+0x110] ;  /* 0x00011025ff057984 */ /* 0x000ea20008000800 */
[----:B-1----:R-:W-:Y:S02]  /*3070*/  HFMA2 R2, -RZ, RZ, 0, 5.9604644775390625e-08 ;  /* 0x00000001ff027431 */ /* 0x002fe400000001ff */
[----:B------:R-:W-:Y:S01]  /*3080*/  IMAD.MOV.U32 R3, RZ, RZ, 0xffff ;  /* 0x0000ffffff037424 */ /* 0x000fe200078e00ff */
[----:B------:R-:W-:Y:S01]  /*3090*/  UPRMT UR7, UR4, 0x654, UR8 ;  /* 0x0000065404077896 */ /* 0x000fe20008000008 */
[----:B--2---:R-:W-:-:S03]  /*30a0*/  IMAD.SHL.U32 R4, R5, 0x20, RZ ;  /* 0x0000002005047824 */ /* 0x004fc600078e00ff */
[-C--:B------:R-:W-:Y:S02]  /*30b0*/  SHF.L.U32 R3, R3, R5.reuse, RZ ;  /* 0x0000000503037219 */ /* 0x080fe400000006ff */
[----:B------:R-:W-:Y:S01]  /*30c0*/  SHF.L.U32 R5, R2, R5, RZ ;  /* 0x0000000502057219 */ /* 0x000fe200000006ff */
[----:B------:R2:W-:Y:S04]  /*30d0*/  STS [UR37+0x110], R4 ;  /* 0x00011004ff007988 */ /* 0x0005e80008000825 */
[----:B------:R2:W-:Y:S04]  /*30e0*/  ATOMS.OR RZ, [UR6+0x14], R3 ;  /* 0x00001403ffff798c */ /* 0x0005e8000b000006 */
[----:B------:R2:W-:Y:S01]  /*30f0*/  ATOMS.OR RZ, [UR6+0x18], R5 ;  /* 0x00001805ffff798c */ /* 0x0005e2000b000006 */
[----:B------:R-:W-:Y:S03]  /*3100*/  SYNCS.ARRIVE.TRANS64.RED.A1T0 RZ, [UR7], RZ ;  /* 0x000000ffffff79a7 */ /* 0x000fe60008100407 */
[----:B------:R2:W-:Y:S01]  /*3110*/  ATOMS.XOR RZ, [UR6+0x10], R2 ;  /* 0x00001002ffff798c */ /* 0x0005e2000b800006 */
[----:B------:R-:W-:Y:S05]  /*3120*/  BRA `(.L_x_62) ;  /* 0x0000000000107947 */ /* 0x000fea0003800000 */
.L_x_55:
[----:B------:R-:W-:-:S05]  /*3130*/  MOV R2, 0xffffffff ;  /* 0xffffffff00027802 */ /* 0x000fca0000000f00 */
[----:B------:R1:W-:Y:S02]  /*3140*/  STS [UR37+0x110], R2 ;  /* 0x00011002ff007988 */ /* 0x0003e40008000825 */
[----:B-1----:R-:W-:Y:S02]  /*3150*/  MOV R2, 0x3170 ;  /* 0x0000317000027802 */ /* 0x002fe40000000f00 */
[----:B-----5:R-:W-:Y:S05]  /*3160*/  CALL.REL.NOINC `($__internal_1_$__cuda_sm10x_tcgen05_guardrail_trap_phase_invalid_during_alloc) ;  /* 0x0000009000447944 */ /* 0x020fea0003c00000 */
.L_x_62:
[----:B------:R-:W-:Y:S05]  /*3170*/  WARPSYNC.ALL ;  /* 0x0000000000007948 */ /* 0x000fea0003800000 */
[----:B------:R-:W3:Y:S01]  /*3180*/  S2UR UR7, SR_CgaCtaId ;  /* 0x00000000000779c3 */ /* 0x000ee20000008800 */
[----:B------:R-:W-:Y:S01]  /*3190*/  UMOV UR6, 0x400 ;  /* 0x0000040000067882 */ /* 0x000fe20000000000 */
[----:B------:R-:W-:-:S06]  /*31a0*/  NOP ;  /* 0x0000000000007918 */ /* 0x000fcc0000000000 */
[----:B------:R-:W-:Y:S06]  /*31b0*/  BAR.ARV 0x6, 0xa0 ;  /* 0x0182800000007b1d */ /* 0x000fec0000002000 */
[----:B------:R-:W4:Y:S01]  /*31c0*/  LDCU UR8, c[0x0][0x38c] ;  /* 0x00007180ff0877ac */ /* 0x000f220008000800 */
[----:B------:R-:W-:Y:S01]  /*31d0*/  LOP3.LUT R0, R0, 0xffff, RZ, 0xc0, !PT ;  /* 0x0000ffff00007812 */ /* 0x000fe200078ec0ff */
[----:B-1----:R-:W-:Y:S01]  /*31e0*/  IMAD.MOV.U32 R9, RZ, RZ, 0x1 ;  /* 0x00000001ff097424 */ /* 0x002fe200078e00ff */
[----:B------:R-:W-:Y:S01]  /*31f0*/  LOP3.LUT R8, R8, 0xffff, RZ, 0xc0, !PT ;  /* 0x0000ffff08087812 */ /* 0x000fe200078ec0ff */
[----:B------:R-:W-:Y:S01]  /*3200*/  UMOV UR19, URZ ;  /* 0x000000ff00137c82 */ /* 0x000fe20008000000 */
[----:B------:R-:W-:Y:S01]  /*3210*/  R2UR UR11, R0 ;  /* 0x00000000000b72ca */ /* 0x000fe200000e0000 */
[----:B------:R-:W-:Y:S01]  /*3220*/  UMOV UR18, URZ ;  /* 0x000000ff00127c82 */ /* 0x000fe20008000000 */
[----:B------:R-:W-:Y:S01]  /*3230*/  R2UR UR12, R8 ;  /* 0x00000000080c72ca */ /* 0x000fe200000e0000 */
[----:B------:R-:W-:Y:S01]  /*3240*/  IMAD.MOV.U32 R8, RZ, RZ, RZ ;  /* 0x000000ffff087224 */ /* 0x000fe200078e00ff */
[----:B------:R-:W-:Y:S01]  /*3250*/  UMOV UR17, URZ ;  /* 0x000000ff00117c82 */ /* 0x000fe20008000000 */
[----:B---3--:R-:W-:-:S02]  /*3260*/  ULEA UR7, UR7, UR6, 0x18 ;  /* 0x0000000607077291 */ /* 0x008fc4000f8ec0ff */
[----:B------:R-:W-:Y:S02]  /*3270*/  UISETP.NE.AND UP2, UPT, UR5, URZ, UPT ;  /* 0x000000ff0500728c */ /* 0x000fe4000bf45270 */
[----:B------:R-:W-:Y:S02]  /*3280*/  UIADD3 UR13, UPT, UPT, UR7, 0xc400, URZ ;  /* 0x0000c400070d7890 */ /* 0x000fe4000fffe0ff */
[----:B------:R-:W-:Y:S02]  /*3290*/  UIADD3 UR14, UPT, UPT, UR7, 0x18400, URZ ;  /* 0x00018400070e7890 */ /* 0x000fe4000fffe0ff */
[----:B----4-:R-:W-:Y:S01]  /*32a0*/  UIADD3 UR8, UPT, UPT, UR8, 0x7f, URZ ;  /* 0x0000007f08087890 */ /* 0x010fe2000fffe0ff */
[----:B--2---:R-:W1:Y:S01]  /*32b0*/  LDS R2, [UR7+0x110] ;  /* 0x00011007ff027984 */ /* 0x004e620008000800 */
[----:B------:R-:W-:Y:S02]  /*32c0*/  USHF.R.U32.HI UR13, URZ, 0x4, UR13 ;  /* 0x00000004ff0d7899 */ /* 0x000fe4000801160d */
[----:B------:R-:W-:-:S02]  /*32d0*/  USHF.R.S32.HI UR6, URZ, 0x1f, UR8 ;  /* 0x0000001fff067899 */ /* 0x000fc40008011408 */
[----:B------:R-:W-:Y:S02]  /*32e0*/  USHF.R.U32.HI UR14, URZ, 0x4, UR14 ;  /* 0x00000004ff0e7899 */ /* 0x000fe4000801160e */
[----:B------:R-:W-:Y:S02]  /*32f0*/  ULEA.HI UR6, UR6, UR8, URZ, 0x7 ;  /* 0x0000000806067291 */ /* 0x000fe4000f8f38ff */
[----:B------:R-:W-:Y:S02]  /*3300*/  ULOP3.LUT UR13, UR13, 0x3fff, URZ, 0xc0, !UPT ;  /* 0x00003fff0d0d7892 */ /* 0x000fe4000f8ec0ff */
[----:B------:R-:W-:Y:S02]  /*3310*/  USHF.R.S32.HI UR6, URZ, 0x7, UR6 ;  /* 0x00000007ff067899 */ /* 0x000fe40008011406 */
[----:B------:R-:W-:Y:S02]  /*3320*/  ULOP3.LUT UR14, UR14, 0x3fff, URZ, 0xc0, !UPT ;  /* 0x00003fff0e0e7892 */ /* 0x000fe4000f8ec0ff */
[----:B------:R-:W-:Y:S01]  /*3330*/  UISETP.LT.AND UP0, UPT, UR6, 0x1, UPT ;  /* 0x000000010600788c */ /* 0x000fe2000bf01270 */
[----:B------:R-:W-:Y:S01]  /*3340*/  UMOV UR28, 0x0 ;  /* 0x00000000001c7882 */ /* 0x000fe20000000000 */
[----:B------:R-:W-:Y:S01]  /*3350*/  UMOV UR29, 0x10400490 ;  /* 0x10400490001d7882 */ /* 0x000fe20000000000 */
[----:B------:R-:W-:-:S02]  /*3360*/  ULOP3.LUT UR13, UR13, 0x10000, URZ, 0xfc, !UPT ;  /* 0x000100000d0d7892 */ /* 0x000fc4000f8efcff */
[----:B------:R-:W-:Y:S02]  /*3370*/  ULOP3.LUT UR14, UR14, 0x10000, URZ, 0xfc, !UPT ;  /* 0x000100000e0e7892 */ /* 0x000fe4000f8efcff */
[----:B------:R-:W-:Y:S01]  /*3380*/  USEL UR20, UR6, 0x1, !UP0 ;  /* 0x0000000106147887 */ /* 0x000fe2000c000000 */
[----:B------:R-:W-:Y:S01]  /*3390*/  UMOV UR26, 0x0 ;  /* 0x00000000001a7882 */ /* 0x000fe20000000000 */
[----:B------:R-:W-:Y:S01]  /*33a0*/  UMOV UR27, 0x10400490 ;  /* 0x10400490001b7882 */ /* 0x000fe20000000000 */
[----:B------:R-:W-:Y:S01]  /*33b0*/  UMOV UR24, 0x0 ;  /* 0x0000000000187882 */ /* 0x000fe20000000000 */
[----:B------:R-:W-:Y:S01]  /*33c0*/  UMOV UR25, 0x10400490 ;  /* 0x1040049000197882 */ /* 0x000fe20000000000 */
[----:B------:R-:W-:Y:S01]  /*33d0*/  UMOV UR22, 0x0 ;  /* 0x0000000000167882 */ /* 0x000fe20000000000 */
[----:B------:R-:W-:Y:S01]  /*33e0*/  UMOV UR23, 0x10400490 ;  /* 0x1040049000177882 */ /* 0x000fe20000000000 */
[----:B-1----:R-:W-:Y:S02]  /*33f0*/  R2UR UR21, R2 ;  /* 0x00000000021572ca */ /* 0x002fe400000e0000 */
[----:B------:R-:W-:-:S13]  /*3400*/  CS2R R2, SRZ ;  /* 0x0000000000027805 */ /* 0x000fda000001ff00 */
.L_x_73:
[C---:B------:R-:W-:Y:S02]  /*3410*/  LEA R0, R8.reuse, UR7, 0x3 ;  /* 0x0000000708007c11 */ /* 0x040fe4000f8e18ff */
[----:B------:R-:W-:Y:S02]  /*3420*/  SHF.L.U32 R5, R3, 0x1f, RZ ;  /* 0x0000001f03057819 */ /* 0x000fe400000006ff */
[----:B------:R-:W-:Y:S02]  /*3430*/  LEA R4, R8, UR7, 0x4 ;  /* 0x0000000708047c11 */ /* 0x000fe4000f8e20ff */
[----:B------:R-:W1:Y:S02]  /*3440*/  SYNCS.PHASECHK.TRANS64.TRYWAIT P0, [R0+URZ+0x80], R5 ;  /* 0x00008005000075a7 */ /* 0x000e6400080011ff */
[----:B-1-34-:R-:W-:Y:S05]  /*3450*/  @!P0 BRA `(.L_x_66) ;  /* 0x0000008400bc8947 */ /* 0x01afea0003800000 */
.L_x_159:
[----:B-1----:R-:W1:Y:S01]  /*3460*/  LDS.128 R4, [R4+0xf0] ;  /* 0x0000f00004047984 */ /* 0x002e620000000c00 */
[----:B------:R-:W-:Y:S02]  /*3470*/  VIADD R0, R0, 0x90 ;  /* 0x0000009000007836 */ /* 0x000fe40000000000 */
[----:B------:R-:W-:Y:S01]  /*3480*/  VIADD R8, R8, 0x1 ;  /* 0x0000000108087836 */ /* 0x000fe20000000000 */
[----:B------:R-:W-:Y:S01]  /*3490*/  @!PT LDS RZ, [RZ] ;  /* 0x00000000fffff984 */ /* 0x000fe20000000800 */
[----:B------:R-:W-:Y:S01]  /*34a0*/  @!PT LDS RZ, [RZ] ;  /* 0x00000000fffff984 */ /* 0x000fe20000000800 */
[----:B------:R-:W-:Y:S01]  /*34b0*/  @!PT LDS RZ, [RZ] ;  /* 0x00000000fffff984 */ /* 0x000fe20000000800 */
[----:B------:R-:W-:Y:S01]  /*34c0*/  @!PT LDS RZ, [RZ] ;  /* 0x00000000fffff984 */ /* 0x000fe20000000800 */
[----:B------:R2:W-:Y:S06]  /*34d0*/  MEMBAR.ALL.CTA ;  /* 0x0000000000007992 */ /* 0x0005ec0000008000 */
[----:B--2---:R-:W2:Y:S01]  /*34e0*/  FENCE.VIEW.ASYNC.S ;  /* 0x00000000000073c6 */ /* 0x004ea20000000000 */
[----:B------:R-:W-:-:S04]  /*34f0*/  PRMT R0, RZ, 0x654, R0 ;  /* 0x00000654ff007816 */ /* 0x000fc80000000000 */
[----:B--2---:R2:W-:Y:S01]  /*3500*/  SYNCS.ARRIVE.TRANS64.RED.A1T0 RZ, [R0+URZ], RZ ;  /* 0x000000ff00ff79a7 */ /* 0x0045e200081004ff */
[----:B-1----:R-:W-:Y:S01]  /*3510*/  LOP3.LUT P1, RZ, R6, 0x1, RZ, 0xc0, !PT ;  /* 0x0000000106ff7812 */ /* 0x002fe2000782c0ff */
[----:B--2---:R-:W-:-:S12]  /*3520*/  BRA.U UP2, `(.L_x_67) ;  /* 0x0000000502087547 */ /* 0x004fd8000b800000 */
[----:B------:R-:W1:Y:S01]  /*3530*/  LDCU UR8, c[0x0][0x38c] ;  /* 0x00007180ff0877ac */ /* 0x000e620008000800 */
[----:B------:R-:W-:Y:S02]  /*3540*/  PLOP3.LUT P2, PT, PT, PT, PT, 0x80, 0x8 ;  /* 0x000000000008781c */ /* 0x000fe40003f4f070 */
[----:B------:R-:W-:Y:S01]  /*3550*/  SHF.L.U32 R5, R9, 0x1f, RZ ;  /* 0x0000001f09057819 */ /* 0x000fe200000006ff */
[----:B------:R-:W-:Y:S02]  /*3560*/  ULEA UR9, UR19, UR7, 0x3 ;  /* 0x0000000713097291 */ /* 0x000fe4000f8e18ff */
[----:B------:R-:W-:Y:S02]  /*3570*/  ULEA UR10, UR19, UR21, 0x8 ;  /* 0x00000015130a7291 */ /* 0x000fe4000f8e40ff */
[----:B-1----:R-:W-:-:S06]  /*3580*/  UISETP.GE.AND UP0, UPT, UR8, 0x1, UPT ;  /* 0x000000010800788c */ /* 0x002fcc000bf06270 */
[----:B------:R-:W-:-:S05]  /*3590*/  PLOP3.LUT P0, PT, PT, PT, UP0, 0x80, 0x8 ;  /* 0x000000000008781c */ /* 0x000fca0003f0f008 */
[----:B------:R-:W-:-:S08]  /*35a0*/  @UP0 ULEA UR8, UR18, UR7, 0x3 ;  /* 0x0000000712080291 */ /* 0x000fd0000f8e18ff */
[----:B------:R-:W-:-:S04]  /*35b0*/  @P0 SHF.L.U32 R0, R2, 0x1f, RZ ;  /* 0x0000001f02000819 */ /* 0x000fc800000006ff */
[----:B------:R1:W2:Y:S01]  /*35c0*/  @P0 SYNCS.PHASECHK.TRANS64.TRYWAIT P2, [UR8], R0 ;  /* 0x00000000ff0005a7 */ /* 0x0002a20008041108 */
[----:B------:R-:W3:Y:S02]  /*35d0*/  SYNCS.PHASECHK.TRANS64.TRYWAIT P0, [UR9+0xb0], R5 ;  /* 0x0000b005ff0075a7 */ /* 0x000ee40008001109 */
[----:B-123--:R-:W-:Y:S05]  /*35e0*/  @!P0 BRA `(.L_x_68) ;  /* 0x00000084006c8947 */ /* 0x00efea0003800000 */
.L_x_161:
[----:B------:R-:W-:Y:S01]  /*35f0*/  UMOV UR16, UR17 ;  /* 0x0000001100107c82 */ /* 0x000fe20008000000 */
[----:B------:R-:W-:Y:S05]  /*3600*/  BRA.U !UP0, `(.L_x_69) ;  /* 0x0000000108c07547 */ /* 0x000fea000b800000 */
[----:B------:R-:W-:Y:S02]  /*3610*/  UIADD3 UR16, UPT, UPT, UR20, UR17, URZ ;  /* 0x0000001114107290 */ /* 0x000fe4000fffe0ff */
[----:B------:R-:W-:Y:S01]  /*3620*/  UPLOP3.LUT UP3, UPT, UPT, UPT, UPT, 0x40, 0x4 ;  /* 0x000000000004789c */ /* 0x000fe20003f6e870 */
[----:B------:R-:W-:Y:S01]  /*3630*/  UMOV UR15, UR6 ;  /* 0x00000006000f7c82 */ /* 0x000fe20008000000 */
[----:B------:R-:W-:-:S09]  /*3640*/  UMOV UR46, UR18 ;  /* 0x00000012002e7c82 */ /* 0x000fd20008000000 */
.L_x_72:
[----:B--2---:R-:W-:Y:S01]  /*3650*/  ULEA UR8, UR46, UR7, 0x3 ;  /* 0x000000072e087291 */ /* 0x004fe2000f8e18ff */
[----:B---3--:R-:W-:Y:S11]  /*3660*/  @P2 BRA `(.L_x_70) ;  /* 0x00000000000c2947 */ /* 0x008ff60003800000 */
[----:B-1----:R-:W-:Y:S04]  /*3670*/  SHF.L.U32 R5, R2, 0x1f, RZ ;  /* 0x0000001f02057819 */ /* 0x002fe800000006ff */
[----:B------:R-:W1:Y:S02]  /*3680*/  SYNCS.PHASECHK.TRANS64.TRYWAIT P0, [UR8], R5 ;  /* 0x00000005ff0075a7 */ /* 0x000e640008001108 */
[----:B-1----:R-:W-:Y:S05]  /*3690*/  @!P0 BRA `(.L_x_71) ;  /* 0x0000008400588947 */ /* 0x002fea0003800000 */
.L_x_70:
[----:B------:R-:W-:Y:S01]  /*36a0*/  UISETP.NE.AND UP0, UPT, UR15, 0x1, UPT ;  /* 0x000000010f00788c */ /* 0x000fe2000bf05270 */
[----:B------:R-:W-:Y:S01]  /*36b0*/  PLOP3.LUT P2, PT, PT, PT, PT, 0x80, 0x8 ;  /* 0x000000000008781c */ /* 0x000fe20003f4f070 */
[----:B------:R-:W-:Y:S02]  /*36c0*/  UIADD3 UR18, UPT, UPT, UR46, 0x1, URZ ;  /* 0x000000012e127890 */ /* 0x000fe4000fffe0ff */
[----:B------:R-:W-:Y:S02]  /*36d0*/  ULEA UR32, UR46, UR14, 0xa ;  /* 0x0000000e2e207291 */ /* 0x000fe4000f8e50ff */
[----:B------:R-:W-:Y:S01]  /*36e0*/  UISETP.NE.AND UP1, UPT, UR18, 0x3, UPT ;  /* 0x000000031200788c */ /* 0x000fe2000bf25270 */
[----:B------:R-:W-:Y:S01]  /*36f0*/  PLOP3.LUT P0, PT, PT, PT, UP0, 0x80, 0x8 ;  /* 0x000000000008781c */ /* 0x000fe20003f0f008 */
[----:B------:R-:W-:Y:S02]  /*3700*/  UIADD3 UR44, UPT, UPT, UR32, 0x2, URZ ;  /* 0x00000002202c7890 */ /* 0x000fe4000fffe0ff */
[----:B------:R-:W-:Y:S02]  /*3710*/  USEL UR31, URZ, 0x1, UP1 ;  /* 0x00000001ff1f7887 */ /* 0x000fe40008800000 */
[----:B------:R-:W-:Y:S02]  /*3720*/  USEL UR18, UR18, URZ, UP1 ;  /* 0x000000ff12127287 */ /* 0x000fe40008800000 */
[----:B------:R-:W-:Y:S02]  /*3730*/  UIADD3 UR40, UPT, UPT, UR32, 0x4, URZ ;  /* 0x0000000420287890 */ /* 0x000fe4000fffe0ff */
[----:B------:R-:W-:Y:S01]  /*3740*/  @UP0 ULEA UR30, UR18, UR7, 0x3 ;  /* 0x00000007121e0291 */ /* 0x000fe2000f8e18ff */
[----:B------:R-:W-:Y:S01]  /*3750*/  LOP3.LUT R2, R2, UR31, RZ, 0x3c, !PT ;  /* 0x0000001f02027c12 */ /* 0x000fe2000f8e3cff */
[----:B------:R-:W-:Y:S02]  /*3760*/  UIADD3 UR36, UPT, UPT, UR32, 0x6, URZ ;  /* 0x0000000620247890 */ /* 0x000fe4000fffe0ff */
[----:B------:R-:W-:Y:S01]  /*3770*/  UIADD3 UR8, UPT, UPT, UR8, 0x18, URZ ;  /* 0x0000001808087890 */ /* 0x000fe2000fffe0ff */
[----:B-1----:R-:W-:Y:S01]  /*3780*/  @P0 SHF.L.U32 R0, R2, 0x1f, RZ ;  /* 0x0000001f02000819 */ /* 0x002fe200000006ff */
[----:B------:R-:W-:Y:S02]  /*3790*/  UIADD3 UR17, UPT, UPT, UR17, 0x1, URZ ;  /* 0x0000000111117890 */ /* 0x000fe4000fffe0ff */
[----:B------:R-:W-:Y:S01]  /*37a0*/  UIADD3 UR15, UPT, UPT, UR15, -0x1, URZ ;  /* 0xffffffff0f0f7890 */ /* 0x000fe2000fffe0ff */
[----:B------:R2:W3:Y:S01]  /*37b0*/  @P0 SYNCS.PHASECHK.TRANS64.TRYWAIT P2, [UR30], R0 ;  /* 0x00000000ff0005a7 */ /* 0x0004e2000804111e */
[----:B------:R-:W-:Y:S02]  /*37c0*/  ULEA UR30, UR46, UR13, 0xa ;  /* 0x0000000d2e1e7291 */ /* 0x000fe4000f8e50ff */
[----:B------:R-:W-:Y:S02]  /*37d0*/  UISETP.NE.AND UP0, UPT, UR17, UR16, UPT ;  /* 0x000000101100728c */ /* 0x000fe4000bf05270 */
[----:B------:R-:W-:Y:S02]  /*37e0*/  UIADD3 UR42, UPT, UPT, UR30, 0x2, URZ ;  /* 0x000000021e2a7890 */ /* 0x000fe4000fffe0ff */
[----:B------:R-:W-:Y:S02]  /*37f0*/  UIADD3 UR38, UPT, UPT, UR30, 0x4, URZ ;  /* 0x000000041e267890 */ /* 0x000fe4000fffe0ff */
[----:B------:R-:W-:Y:S01]  /*3800*/  UIADD3 UR34, UPT, UPT, UR30, 0x6, URZ ;  /* 0x000000061e227890 */ /* 0x000fe2000fffe0ff */
[----:B------:R-:W-:Y:S01]  /*3810*/  UMOV UR33, 0x40004040 ;  /* 0x4000404000217882 */ /* 0x000fe20000000000 */
[----:B------:R-:W-:Y:S01]  /*3820*/  UMOV UR31, 0x40004040 ;  /* 0x40004040001f7882 */ /* 0x000fe20000000000 */
[----:B------:R-:W-:Y:S01]  /*3830*/  UMOV UR45, 0x40004040 ;  /* 0x40004040002d7882 */ /* 0x000fe20000000000 */
[----:B------:R2:W-:Y:S01]  /*3840*/  UTCQMMA.2CTA gdesc[UR30], gdesc[UR32], tmem[UR10], tmem[UR28], idesc[UR29], UP3 ;  /* 0x00ff1c201e0075ea */ /* 0x0005e20009a0030a */
[----:B------:R-:W-:Y:S01]  /*3850*/  UPLOP3.LUT UP3, UPT, UPT, UPT, UPT, 0x80, 0x8 ;  /* 0x000000000008789c */ /* 0x000fe20003f6f070 */
[----:B------:R-:W-:Y:S01]  /*3860*/  UMOV UR43, 0x40004040 ;  /* 0x40004040002b7882 */ /* 0x000fe20000000000 */
[----:B------:R-:W-:Y:S01]  /*3870*/  UMOV UR41, 0x40004040 ;  /* 0x4000404000297882 */ /* 0x000fe20000000000 */
[----:B------:R2:W-:Y:S01]  /*3880*/  UTCQMMA.2CTA gdesc[UR42], gdesc[UR44], tmem[UR10], tmem[UR26], idesc[UR27], UPT ;  /* 0x00ff1a2c2a0075ea */ /* 0x0005e2000ba0030a */
[----:B------:R-:W-:Y:S01]  /*3890*/  UMOV UR39, 0x40004040 ;  /* 0x4000404000277882 */ /* 0x000fe20000000000 */
[----:B------:R-:W-:Y:S01]  /*38a0*/  UMOV UR37, 0x40004040 ;  /* 0x4000404000257882 */ /* 0x000fe20000000000 */
[----:B------:R-:W-:Y:S01]  /*38b0*/  UMOV UR35, 0x40004040 ;  /* 0x4000404000237882 */ /* 0x000fe20000000000 */
[----:B------:R2:W-:Y:S01]  /*38c0*/  UTCQMMA.2CTA gdesc[UR38], gdesc[UR40], tmem[UR10], tmem[UR24], idesc[UR25], UPT ;  /* 0x00ff1828260075ea */ /* 0x0005e2000ba0030a */
[----:B------:R2:W-:Y:S01]  /*38d0*/  UTCQMMA.2CTA gdesc[UR34], gdesc[UR36], tmem[UR10], tmem[UR22], idesc[UR23], UPT ;  /* 0x00ff1624220075ea */ /* 0x0005e2000ba0030a */
[----:B------:R2:W-:Y:S01]  /*38e0*/  UTCBAR.2CTA.MULTICAST [UR8], URZ, UR12 ;  /* 0x000000ff080073e9 */ /* 0x0005e2000820080c */
[----:B------:R-:W-:Y:S01]  /*38f0*/  UMOV UR46, UR18 ;  /* 0x00000012002e7c82 */ /* 0x000fe20008000000 */
[----:B------:R-:W-:Y:S05]  /*3900*/  BRA.U UP0, `(.L_x_72) ;  /* 0xfffffffd00507547 */ /* 0x000fea000b83ffff */
.L_x_69:
[----:B------:R-:W-:Y:S01]  /*3910*/  UIADD3 UR9, UPT, UPT, UR9, 0xa0, URZ ;  /* 0x000000a009097890 */ /* 0x000fe2000fffe0ff */
[----:B------:R-:W-:-:S08]  /*3920*/  UMOV UR17, UR16 ;  /* 0x0000001000117c82 */ /* 0x000fd00008000000 */
[----:B------:R4:W-:Y:S01]  /*3930*/  UTCBAR.2CTA.MULTICAST [UR9], URZ, UR11 ;  /* 0x000000ff090073e9 */ /* 0x0009e2000820080b */
[----:B------:R-:W-:Y:S02]  /*3940*/  NOP ;  /* 0x0000000000007918 */ /* 0x000fe40000000000 */
.L_x_67:
[----:B------:R-:W-:Y:S01]  /*3950*/  UIADD3 UR19, UPT, UPT, UR19, 0x1, URZ ;  /* 0x0000000113137890 */ /* 0x000fe2000fffe0ff */
[----:B------:R-:W-:-:S03]  /*3960*/  ISETP.NE.AND P0, PT, R8, 0x2, PT ;  /* 0x000000020800780c */ /* 0x000fc60003f05270 */
[----:B------:R-:W-:Y:S01]  /*3970*/  UISETP.NE.AND UP0, UPT, UR19, 0x2, UPT ;  /* 0x000000021300788c */ /* 0x000fe2000bf05270 */
[----:B-12---:R-:W-:Y:S02]  /*3980*/  SEL R0, RZ, 0x1, P0 ;  /* 0x00000001ff007807 */ /* 0x006fe40000000000 */
[----:B------:R-:W-:Y:S01]  /*3990*/  SEL R8, R8, RZ, P0 ;  /* 0x000000ff08087207 */ /* 0x000fe20000000000 */
[----:B------:R-:W-:Y:S01]  /*39a0*/  USEL UR8, URZ, 0x1, UP0 ;  /* 0x00000001ff087887 */ /* 0x000fe20008000000 */
[----:B------:R-:W-:Y:S01]  /*39b0*/  LOP3.LUT R3, R3, R0, RZ, 0x3c, !PT ;  /* 0x0000000003037212 */ /* 0x000fe200078e3cff */
[----:B------:R-:W-:-:S04]  /*39c0*/  USEL UR19, UR19, URZ, UP0 ;  /* 0x000000ff13137287 */ /* 0x000fc80008000000 */
[----:B------:R-:W-:Y:S01]  /*39d0*/  LOP3.LUT R9, R9, UR8, RZ, 0x3c, !PT ;  /* 0x0000000809097c12 */ /* 0x000fe2000f8e3cff */
[----:B------:R-:W-:Y:S07]  /*39e0*/  @P1 BRA `(.L_x_73) ;  /* 0xfffffff800881947 */ /* 0x000fee000383ffff */
[----:B------:R-:W1:Y:S01]  /*39f0*/  S2UR UR6, SR_CgaCtaId ;  /* 0x00000000000679c3 */ /* 0x000e620000008800 */
[----:B------:R-:W-:Y:S01]  /*3a00*/  ELECT P0, URZ, PT ;  /* 0x0000000000ff782f */ /* 0x000fe20003800000 */
[----:B------:R-:W-:Y:S01]  /*3a10*/  HFMA2 R0, -RZ, RZ, 0, 5.9604644775390625e-08 ;  /* 0x00000001ff007431 */ /* 0x000fe200000001ff */
[----:B------:R-:W-:-:S05]  /*3a20*/  UMOV UR8, 0x40 ;  /* 0x0000004000087882 */ /* 0x000fca0000000000 */
[----:B------:R-:W-:Y:S01]  /*3a30*/  UVIRTCOUNT.DEALLOC.SMPOOL 0x80 ;  /* 0x000000800000784c */ /* 0x000fe20000000000 */
[----:B------:R-:W-:Y:S02]  /*3a40*/  UISETP.NE.AND UP0, UPT, UR5, URZ, UPT ;  /* 0x000000ff0500728c */ /* 0x000fe4000bf05270 */
[----:B-1----:R-:W-:-:S09]  /*3a50*/  ULEA UR6, UR6, UR8, 0x18 ;  /* 0x0000000806067291 */ /* 0x002fd2000f8ec0ff */
[----:B------:R1:W-:Y:S01]  /*3a60*/  @P0 STS.U8 [UR6+0x1c], R0 ;  /* 0x00001c00ff000988 */ /* 0x0003e20008000006 */
[----:B------:R-:W-:Y:S05]  /*3a70*/  BRA.U UP0, `(.L_x_74) ;  /* 0x0000000100587547 */ /* 0x000fea000b800000 */
[----:B------:R-:W-:Y:S01]  /*3a80*/  UIADD3 UR8, UPT, UPT, UR7, 0xb0, URZ ;  /* 0x000000b007087890 */ /* 0x000fe2000fffe0ff */
[----:B------:R-:W-:-:S03]  /*3a90*/  SHF.L.U32 R3, R9, 0x1f, RZ ;  /* 0x0000001f09037819 */ /* 0x000fc600000006ff */
[----:B------:R-:W-:-:S09]  /*3aa0*/  ULEA UR5, UR19, UR8, 0x3 ;  /* 0x0000000813057291 */ /* 0x000fd2000f8e18ff */
[----:B------:R-:W2:Y:S02]  /*3ab0*/  SYNCS.PHASECHK.TRANS64.TRYWAIT P0, [UR5], R3 ;  /* 0x00000003ff0075a7 */ /* 0x000ea40008001105 */
[----:B--2---:R-:W-:Y:S05]  /*3ac0*/  @!P0 BRA `(.L_x_75) ;  /* 0x0000008000648947 */ /* 0x004fea0003800000 */
.L_x_164:
[----:B----4-:R-:W-:-:S04]  /*3ad0*/  UIADD3 UR9, UPT, UPT, UR19, 0x1, URZ ;  /* 0x0000000113097890 */ /* 0x010fc8000fffe0ff */
[----:B------:R-:W-:-:S04]  /*3ae0*/  UISETP.NE.AND UP1, UPT, UR9, 0x2, UPT ;  /* 0x000000020900788c */ /* 0x000fc8000bf25270 */
[----:B------:R-:W-:Y:S02]  /*3af0*/  USEL UR5, URZ, 0x1, UP1 ;  /* 0x00000001ff057887 */ /* 0x000fe40008800000 */
[----:B------:R-:W-:-:S04]  /*3b00*/  USEL UR9, UR9, URZ, UP1 ;  /* 0x000000ff09097287 */ /* 0x000fc80008800000 */
[----:B------:R-:W-:Y:S01]  /*3b10*/  ULEA UR9, UR9, UR8, 0x3 ;  /* 0x0000000809097291 */ /* 0x000fe2000f8e18ff */
[----:B-1----:R-:W-:-:S04]  /*3b20*/  LOP3.LUT R3, R9, UR5, RZ, 0x3c, !PT ;  /* 0x0000000509037c12 */ /* 0x002fc8000f8e3cff */
[----:B------:R-:W-:Y:S01]  /*3b30*/  SHF.L.U32 R3, R3, 0x1f, RZ ;  /* 0x0000001f03037819 */ /* 0x000fe200000006ff */
[----:B------:R-:W-:-:S04]  /*3b40*/  IMAD.U32 R0, RZ, RZ, UR9 ;  /* 0x00000009ff007e24 */ /* 0x000fc8000f8e00ff */
[----:B------:R1:W2:Y:S03]  /*3b50*/  SYNCS.PHASECHK.TRANS64.TRYWAIT P0, [R0+URZ], R3 ;  /* 0x00000003000075a7 */ /* 0x0002a600080011ff */
[----:B--2---:R-:W-:Y:S05]  /*3b60*/  @!P0 NANOSLEEP.SYNCS 0x989680 ;  /* 0x009896800000895d */ /* 0x004fea0003900000 */
[----:B------:R-:W2:Y:S02]  /*3b70*/  @!P0 SYNCS.PHASECHK.TRANS64 P0, [R0+URZ], R3 ;  /* 0x00000003000085a7 */ /* 0x000ea400080010ff */
[----:B--2---:R-:W-:Y:S05]  /*3b80*/  @P0 BRA `(.L_x_76) ;  /* 0x0000000000200947 */ /* 0x004fea0003800000 */
.L_x_77:
[----:B--2---:R2:W4:Y:S02]  /*3b90*/  SYNCS.PHASECHK.TRANS64.TRYWAIT P0, [R0+URZ], R3 ;  /* 0x00000003000075a7 */ /* 0x00452400080011ff */
[----:B----4-:R-:W-:Y:S05]  /*3ba0*/  @!P0 NANOSLEEP.SYNCS 0x989680 ;  /* 0x009896800000895d */ /* 0x010fea0003900000 */
[----:B------:R-:W4:Y:S02]  /*3bb0*/  @!P0 SYNCS.PHASECHK.TRANS64 P0, [R0+URZ], R3 ;  /* 0x00000003000085a7 */ /* 0x000f2400080010ff */
[----:B----4-:R-:W-:Y:S05]  /*3bc0*/  @!P0 BRA `(.L_x_77) ;  /* 0xfffffffc00f08947 */ /* 0x010fea000383ffff */
[----:B------:R-:W-:Y:S05]  /*3bd0*/  BRA `(.L_x_76) ;  /* 0x00000000000c7947 */ /* 0x000fea0003800000 */
.L_x_74:
[----:B------:R-:W-:-:S04]  /*3be0*/  UIADD3 UR5, UPT, UPT, UR7, 0xe0, URZ ;  /* 0x000000e007057890 */ /* 0x000fc8000fffe0ff */
[----:B------:R-:W-:-:S09]  /*3bf0*/  UPRMT UR5, UR4, 0x654, UR5 ;  /* 0x0000065404057896 */ /* 0x000fd20008000005 */
[----:B------:R-:W-:Y:S03]  /*3c00*/  SYNCS.ARRIVE.TRANS64.RED.A1T0 RZ, [UR5], RZ ;  /* 0x000000ffffff79a7 */ /* 0x000fe60008100405 */
.L_x_76:
[----:B-12---:R-:W-:Y:S01]  /*3c10*/  SHF.L.U32 R3, RZ, 0x1f, RZ ;  /* 0x0000001fff037819 */ /* 0x006fe200000006ff */
[----:B------:R-:W-:Y:S01]  /*3c20*/  UIADD3 UR5, UPT, UPT, UR7, 0xe0, URZ ;  /* 0x000000e007057890 */ /* 0x000fe2000fffe0ff */
[----:B------:R-:W-:Y:S02]  /*3c30*/  PLOP3.LUT P0, PT, PT, PT, UP0, 0x80, 0x8 ;  /* 0x000000000008781c */ /* 0x000fe40003f0f008 */
[----:B------:R-:W1:Y:S02]  /*3c40*/  SYNCS.PHASECHK.TRANS64.TRYWAIT P1, [UR7+0xe0], R3 ;  /* 0x0000e003ff0075a7 */ /* 0x000e640008021107 */
[----:B-1----:R-:W-:Y:S09]  /*3c50*/  @!P1 BRA `(.L_x_78) ;  /* 0x0000008000189947 */ /* 0x002ff20003800000 */
.L_x_166:
[----:B------:R-:W-:Y:S01]  /*3c60*/  @!UP0 UPRMT UR5, UR4, 0x654, UR5 ;  /* 0x0000065404058896 */ /* 0x000fe20008000005 */
[----:B------:R-:W-:Y:S02]  /*3c70*/  UMOV UR8, 0xffff ;  /* 0x0000ffff00087882 */ /* 0x000fe40000000000 */
[----:B------:R-:W-:-:S06]  /*3c80*/  UMOV UR4, 0x1 ;  /* 0x0000000100047882 */ /* 0x000fcc0000000000 */
[----:B------:R-:W-:Y:S01]  /*3c90*/  @!P0 SYNCS.ARRIVE.TRANS64.RED.A1T0 RZ, [UR5], RZ ;  /* 0x000000ffffff89a7 */ /* 0x000fe20008100405 */
[----:B------:R-:W-:Y:S01]  /*3ca0*/  NOP ;  /* 0x0000000000007918 */ /* 0x000fe20000000000 */
[----:B-1----:R-:W1:Y:S01]  /*3cb0*/  LDS R0, [UR6+0x14] ;  /* 0x00001406ff007984 */ /* 0x002e620008000800 */
[----:B------:R-:W-:-:S04]  /*3cc0*/  ULOP3.LUT UR5, UR21, 0xffff, URZ, 0xc0, !UPT ;  /* 0x0000ffff15057892 */ /* 0x000fc8000f8ec0ff */
[----:B------:R-:W-:-:S04]  /*3cd0*/  USHF.R.U32.HI UR5, URZ, 0x5, UR5 ;  /* 0x00000005ff057899 */ /* 0x000fc80008011605 */
[----:B------:R-:W-:Y:S02]  /*3ce0*/  USHF.L.U32 UR8, UR8, UR5, URZ ;  /* 0x0000000508087299 */ /* 0x000fe400080006ff */
[----:B------:R-:W-:-:S04]  /*3cf0*/  USHF.L.U32 UR4, UR4, UR5, URZ ;  /* 0x0000000504047299 */ /* 0x000fc800080006ff */
[----:B-1----:R-:W-:-:S04]  /*3d00*/  LOP3.LUT R0, R0, UR8, RZ, 0xc0, !PT ;  /* 0x0000000800007c12 */ /* 0x002fc8000f8ec0ff */
[----:B------:R-:W-:-:S13]  /*3d10*/  ISETP.NE.AND P0, PT, R0, UR8, PT ;  /* 0x0000000800007c0c */ /* 0x000fda000bf05270 */
[----:B------:R-:W-:Y:S05]  /*3d20*/  @P0 BRA `(.L_x_79) ;  /* 0x0000000000580947 */ /* 0x000fea0003800000 */
[----:B------:R-:W1:Y:S02]  /*3d30*/  LDS R0, [UR6+0x18] ;  /* 0x00001806ff007984 */ /* 0x000e640008000800 */
[----:B-1----:R-:W-:-:S04]  /*3d40*/  LOP3.LUT R0, R0, UR4, RZ, 0xc0, !PT ;  /* 0x0000000400007c12 */ /* 0x002fc8000f8ec0ff */
[----:B------:R-:W-:-:S13]  /*3d50*/  ISETP.NE.AND P0, PT, R0, UR4, PT ;  /* 0x0000000400007c0c */ /* 0x000fda000bf05270 */
[----:B------:R-:W-:Y:S05]  /*3d60*/  @P0 BRA `(.L_x_80) ;  /* 0x00000000003c0947 */ /* 0x000fea0003800000 */
[----:B------:R-:W1:Y:S01]  /*3d70*/  S2R R2, SR_LANEID ;  /* 0x0000000000027919 */ /* 0x000e620000000000 */
[----:B------:R-:W-:Y:S01]  /*3d80*/  ULOP3.LUT UR8, URZ, UR8, URZ, 0x33, !UPT ;  /* 0x00000008ff087292 */ /* 0x000fe2000f8e33ff */
[----:B------:R-:W-:Y:S01]  /*3d90*/  LOP3.LUT R4, RZ, UR4, RZ, 0x33, !PT ;  /* 0x00000004ff047c12 */ /* 0x000fe2000f8e33ff */
[----:B------:R-:W-:Y:S02]  /*3da0*/  VOTEU.ANY UR7, UPT, PT ;  /* 0x0000000000077886 */ /* 0x000fe400038e0100 */
[----:B------:R-:W-:Y:S01]  /*3db0*/  UFLO.U32 UR7, UR7 ;  /* 0x00000007000772bd */ /* 0x000fe200080e0000 */
[----:B------:R-:W2:Y:S01]  /*3dc0*/  REDUX UR4, R4 ;  /* 0x00000000040473c4 */ /* 0x000ea20000000000 */
[----:B------:R-:W-:-:S06]  /*3dd0*/  IMAD.U32 R0, RZ, RZ, UR8 ;  /* 0x00000008ff007e24 */ /* 0x000fcc000f8e00ff */
[----:B------:R1:W-:Y:S01]  /*3de0*/  UTCATOMSWS.AND URZ, UR8 ;  /* 0x0000000800ff79e3 */ /* 0x0003e20008000000 */
[----:B------:R-:W3:Y:S01]  /*3df0*/  REDUX UR5, R0 ;  /* 0x00000000000573c4 */ /* 0x000ee20000000000 */
[----:B-1----:R-:W-:Y:S01]  /*3e00*/  ISETP.EQ.U32.AND P0, PT, R2, UR7, PT ;  /* 0x0000000702007c0c */ /* 0x002fe2000bf02070 */
[----:B--2---:R-:W-:Y:S01]  /*3e10*/  IMAD.U32 R2, RZ, RZ, UR4 ;  /* 0x00000004ff027e24 */ /* 0x004fe2000f8e00ff */
[----:B---3--:R-:W-:-:S11]  /*3e20*/  MOV R3, UR5 ;  /* 0x0000000500037c02 */ /* 0x008fd60008000f00 */
[----:B------:R1:W-:Y:S04]  /*3e30*/  @P0 ATOMS.AND RZ, [UR6+0x14], R3 ;  /* 0x00001403ffff098c */ /* 0x0003e8000a800006 */
[----:B------:R1:W-:Y:S01]  /*3e40*/  @P0 ATOMS.AND RZ, [UR6+0x18], R2 ;  /* 0x00001802ffff098c */ /* 0x0003e2000a800006 */
[----:B------:R-:W-:Y:S05]  /*3e50*/  BRA `(.L_x_81) ;  /* 0x0000000000147947 */ /* 0x000fea0003800000 */
.L_x_80:
[----:B------:R-:W-:Y:S02]  /*3e60*/  MOV R2, 0x3e80 ;  /* 0x00003e8000027802 */ /* 0x000fe40000000f00 */
[----:B---345:R-:W-:Y:S05]  /*3e70*/  CALL.REL.NOINC `($__internal_0_$__cuda_sm10x_tcgen05_guardrail_trap_col_being_dealloced_not_returned_by_alloc) ;  /* 0x0000008000f47944 */ /* 0x038fea0003c00000 */
[----:B------:R-:W-:Y:S05]  /*3e80*/  BRA `(.L_x_81) ;  /* 0x0000000000087947 */ /* 0x000fea0003800000 */
.L_x_79:
[----:B------:R-:W-:Y:S02]  /*3e90*/  MOV R2, 0x3eb0 ;  /* 0x00003eb000027802 */ /* 0x000fe40000000f00 */
[----:B---345:R-:W-:Y:S05]  /*3ea0*/  CALL.REL.NOINC `($__internal_2_$__cuda_sm10x_tcgen05_guardrail_trap_unallocated_columns_being_dealloced) ;  /* 0x0000008400007944 */ /* 0x038fea0003c00000 */
.L_x_81:
[----:B------:R-:W-:Y:S01]  /*3eb0*/  NOP ;  /* 0x0000000000007918 */ /* 0x000fe20000000000 */
[----:B----4-:R-:W-:Y:S05]  /*3ec0*/  EXIT ;  /* 0x000000000000794d */ /* 0x010fea0003800000 */
.L_x_54:
[----:B------:R-:W-:-:S09]  /*3ed0*/  UISETP.NE.OR UP5, UPT, UR10, 0x3, !UP5 ;  /* 0x000000030a00788c */ /* 0x000fd2000efa5670 */
[----:B------:R-:W-:Y:S05]  /*3ee0*/  BRA.U UP5, `(.L_x_82) ;  /* 0x0000001105147547 */ /* 0x000fea000b800000 */
[----:B------:R-:W1:Y:S01]  /*3ef0*/  LDC R0, c[0x0][0xb30] ;  /* 0x0002cc00ff007b82 */ /* 0x000e620000000800 */
[----:B------:R-:W2:Y:S01]  /*3f00*/  LDCU.64 UR8, c[0x0][0x888] ;  /* 0x00011100ff0877ac */ /* 0x000ea20008000a00 */
[----:B------:R-:W-:Y:S02]  /*3f10*/  HFMA2 R29, -RZ, RZ, 0, 0 ;  /* 0x00000000ff1d7431 */ /* 0x000fe400000001ff */
[----:B------:R-:W-:Y:S01]  /*3f20*/  IMAD.MOV.U32 R31, RZ, RZ, 0x1 ;  /* 0x00000001ff1f7424 */ /* 0x000fe200078e00ff */
[----:B------:R-:W-:Y:S01]  /*3f30*/  MOV R23, 0x2000 ;  /* 0x0000200000177802 */ /* 0x000fe20000000f00 */
[----:B------:R-:W3:Y:S01]  /*3f40*/  LDCU.64 UR4, c[0x0][0x890] ;  /* 0x00011200ff0477ac */ /* 0x000ee20008000a00 */
[----:B------:R-:W-:Y:S01]  /*3f50*/  IMAD.MOV.U32 R30, RZ, RZ, RZ ;  /* 0x000000ffff1e7224 */ /* 0x000fe200078e00ff */
[----:B------:R-:W4:Y:S01]  /*3f60*/  LDC R19, c[0x0][0x370] ;  /* 0x0000dc00ff137b82 */ /* 0x000f220000000800 */
[----:B------:R-:W-:Y:S01]  /*3f70*/  UMOV UR7, 0x400 ;  /* 0x0000040000077882 */ /* 0x000fe20000000000 */
[----:B------:R-:W-:-:S02]  /*3f80*/  UPLOP3.LUT UP1, UPT, UPT, UPT, UPT, 0x40, 0x4 ;  /* 0x000000000004789c */ /* 0x000fc40003f2e870 */
[----:B------:R-:W-:-:S04]  /*3f90*/  ULEA UR7, UR37, UR7, 0x18 ;  /* 0x0000000725077291 */ /* 0x000fc8000f8ec0ff */
[----:B------:R-:W4:Y:S01]  /*3fa0*/  LDC R2, c[0x0][0xb0c] ;  /* 0x0002c300ff027b82 */ /* 0x000f220000000800 */
[----:B------:R-:W-:Y:S02]  /*3fb0*/  UIADD3 UR13, UPT, UPT, UR7, 0x48, URZ ;  /* 0x00000048070d7890 */ /* 0x000fe4000fffe0ff */
[----:B--2---:R-:W-:Y:S02]  /*3fc0*/  UISETP.NE.U32.AND UP2, UPT, UR8, URZ, UPT ;  /* 0x000000ff0800728c */ /* 0x004fe4000bf45070 */
[----:B------:R-:W-:Y:S02]  /*3fd0*/  UIADD3 UR33, UPT, UPT, UR7, 0x30, URZ ;  /* 0x0000003007217890 */ /* 0x000fe4000fffe0ff */
[----:B---3--:R-:W-:Y:S01]  /*3fe0*/  UISETP.NE.U32.AND UP3, UPT, UR4, URZ, UPT ;  /* 0x000000ff0400728c */ /* 0x008fe2000bf65070 */
[----:B------:R-:W2:Y:S01]  /*3ff0*/  LDC R18, c[0x0][0xb20] ;  /* 0x0002c800ff127b82 */ /* 0x000ea20000000800 */
[----:B-1----:R-:W-:Y:S01]  /*4000*/  ISETP.NE.AND P1, PT, R0, 0x1, PT ;  /* 0x000000010000780c */ /* 0x002fe20003f25270 */
[----:B------:R-:W-:-:S02]  /*4010*/  UISETP.NE.AND.EX UP2, UPT, UR9, URZ, UPT, UP2 ;  /* 0x000000ff0900728c */ /* 0x000fc4000bf45320 */
[----:B------:R-:W-:Y:S02]  /*4020*/  UIADD3 UR25, UPT, UPT, UR7, 0x38, URZ ;  /* 0x0000003807197890 */ /* 0x000fe4000fffe0ff */
[----:B------:R-:W-:Y:S02]  /*4030*/  UIADD3 UR17, UPT, UPT, UR7, 0x40, URZ ;  /* 0x0000004007117890 */ /* 0x000fe4000fffe0ff */
[----:B------:R-:W1:Y:S01]  /*4040*/  LDC.64 R32, c[0x0][0x348] ;  /* 0x0000d200ff207b82 */ /* 0x000e620000000a00 */
[----:B------:R-:W-:Y:S02]  /*4050*/  UPRMT UR13, UR37, 0x654, UR13 ;  /* 0x00000654250d7896 */ /* 0x000fe4000800000d */
[----:B------:R-:W-:-:S05]  /*4060*/  UISETP.NE.AND.EX UP3, UPT, UR5, URZ, UPT, UP3 ;  /* 0x000000ff0500728c */ /* 0x000fca000bf65330 */
[----:B------:R-:W3:Y:S08]  /*4070*/  LDC.64 R16, c[0x0][0xb10] ;  /* 0x0002c400ff107b82 */ /* 0x000ef00000000a00 */
[----:B------:R-:W1:Y:S08]  /*4080*/  LDC.64 R6, c[0x0][0xb18] ;  /* 0x0002c600ff067b82 */ /* 0x000e700000000a00 */
[----:B------:R-:W1:Y:S08]  /*4090*/  LDC.64 R4, c[0x0][0xb28] ;  /* 0x0002ca00ff047b82 */ /* 0x000e700000000a00 */
[----:B--2-4-:R-:W1:Y:S02]  /*40a0*/  LDC R22, c[0x0][0x374] ;  /* 0x0000dd00ff167b82 */ /* 0x014e640000000800 */
.L_x_93:
[C---:B------:R-:W-:Y:S02]  /*40b0*/  LEA R0, R30.reuse, UR7, 0x3 ;  /* 0x000000071e007c11 */ /* 0x040fe4000f8e18ff */
[----:B------:R-:W-:Y:S02]  /*40c0*/  SHF.L.U32 R3, R29, 0x1f, RZ ;  /* 0x0000001f1d037819 */ /* 0x000fe400000006ff */
[----:B------:R-:W-:Y:S02]  /*40d0*/  LEA R24, R30, UR7, 0x4 ;  /* 0x000000071e187c11 */ /* 0x000fe4000f8e20ff */
[----:B--2---:R-:W2:Y:S02]  /*40e0*/  SYNCS.PHASECHK.TRANS64.TRYWAIT P0, [R0+URZ+0x80], R3 ;  /* 0x00008003000075a7 */ /* 0x004ea400080011ff */
[----:B--2---:R-:W-:Y:S05]  /*40f0*/  @!P0 BRA `(.L_x_83) ;  /* 0x0000007c00088947 */ /* 0x004fea0003800000 */
.L_x_167:
[----:B------:R-:W-:Y:S01]  /*4100*/  ISETP.GE.AND P0, PT, R72, 0x1, PT ;  /* 0x000000014800780c */ /* 0x000fe20003f06270 */
[----:B------:R-:W4:Y:S01]  /*4110*/  LDS.128 R24, [R24+0xf0] ;  /* 0x0000f00018187984 */ /* 0x000f220000000c00 */
[----:B--2---:R-:W-:Y:S01]  /*4120*/  VIADD R0, R0, 0x90 ;  /* 0x0000009000007836 */ /* 0x004fe20000000000 */
[----:B------:R-:W-:Y:S01]  /*4130*/  @!PT LDS RZ, [RZ] ;  /* 0x00000000fffff984 */ /* 0x000fe20000000800 */
[----:B------:R-:W-:Y:S01]  /*4140*/  @!PT LDS RZ, [RZ] ;  /* 0x00000000fffff984 */ /* 0x000fe20000000800 */
[----:B------:R-:W-:Y:S01]  /*4150*/  @!PT LDS RZ, [RZ] ;  /* 0x00000000fffff984 */ /* 0x000fe20000000800 */
[----:B------:R-:W-:Y:S01]  /*4160*/  @!PT LDS RZ, [RZ] ;  /* 0x00000000fffff984 */ /* 0x000fe20000000800 */
[----:B------:R2:W-:Y:S06]  /*4170*/  MEMBAR.ALL.CTA ;  /* 0x0000000000007992 */ /* 0x0005ec0000008000 */
[----:B--2---:R-:W2:Y:S01]  /*4180*/  FENCE.VIEW.ASYNC.S ;  /* 0x00000000000073c6 */ /* 0x004ea20000000000 */
[----:B------:R-:W-:Y:S04]  /*4190*/  PRMT R0, RZ, 0x654, R0 ;  /* 0x00000654ff007816 */ /* 0x000fe80000000000 */
[----:B--2---:R2:W-:Y:S01]  /*41a0*/  SYNCS.ARRIVE.TRANS64.RED.A1T0 RZ, [R0+URZ], RZ ;  /* 0x000000ff00ff79a7 */ /* 0x0045e200081004ff */
[----:B----4-:R-:W-:Y:S11]  /*41b0*/  LOP3.LUT P3, RZ, R26, 0x1, RZ, 0xc0, !PT ;  /* 0x000000011aff7812 */ /* 0x010ff6000786c0ff */
[----:B------:R-:W-:Y:S02]  /*41c0*/  @!UPT UIADD3 URZ, UPT, UPT, URZ, URZ, URZ ;  /* 0x000000fffffff290 */ /* 0x000fe4000fffe0ff */
[----:B------:R-:W-:Y:S02]  /*41d0*/  @P3 MOV R13, R24 ;  /* 0x00000018000d3202 */ /* 0x000fe40000000f00 */
[----:B------:R-:W-:Y:S01]  /*41e0*/  @P3 LOP3.LUT R8, R25, 0xffff, RZ, 0xc0, !PT ;  /* 0x0000ffff19083812 */ /* 0x000fe200078ec0ff */
[----:B--2---:R-:W-:Y:S06]  /*41f0*/  @!P0 BRA `(.L_x_84) ;  /* 0x0000000000a48947 */ /* 0x004fec0003800000 */
[----:B-1----:R-:W-:Y:S01]  /*4200*/  IMAD.HI.U32 R35, R22, R7, RZ ;  /* 0x0000000716237227 */ /* 0x002fe200078e00ff */
[----:B------:R-:W-:Y:S02]  /*4210*/  ISETP.NE.AND P0, PT, R6, 0x1, PT ;  /* 0x000000010600780c */ /* 0x000fe40003f05270 */
[----:B------:R-:W-:Y:S01]  /*4220*/  ISETP.NE.AND P2, PT, R72, 0x1, PT ;  /* 0x000000014800780c */ /* 0x000fe20003f45270 */
[----:B---3--:R-:W-:Y:S01]  /*4230*/  IMAD.HI.U32 R34, R19, R16, RZ ;  /* 0x0000001013227227 */ /* 0x008fe200078e00ff */
[----:B------:R-:W-:Y:S02]  /*4240*/  SHF.R.U32.HI R35, RZ, R18, R35 ;  /* 0x00000012ff237219 */ /* 0x000fe40000011623 */
[----:B------:R-:W-:Y:S01]  /*4250*/  ISETP.NE.AND P4, PT, R2, 0x1, PT ;  /* 0x000000010200780c */ /* 0x000fe20003f85270 */
[----:B------:R-:W-:Y:S01]  /*4260*/  IMAD.HI.U32 R36, R13, R16, RZ ;  /* 0x000000100d247227 */ /* 0x000fe200078e00ff */
[----:B------:R-:W-:Y:S02]  /*4270*/  SHF.R.U32.HI R34, RZ, R17, R34 ;  /* 0x00000011ff227219 */ /* 0x000fe40000011622 */
[----:B------:R-:W-:Y:S01]  /*4280*/  SEL R3, R22, R35, !P0 ;  /* 0x0000002316037207 */ /* 0x000fe20004000000 */
[C---:B------:R-:W-:Y:S01]  /*4290*/  IMAD.HI.U32 R35, R8.reuse, R7, RZ ;  /* 0x0000000708237227 */ /* 0x040fe200078e00ff */
[----:B------:R-:W-:Y:S02]  /*42a0*/  SEL R11, R19, R34, !P4 ;  /* 0x00000022130b7207 */ /* 0x000fe40006000000 */
[----:B------:R-:W-:Y:S01]  /*42b0*/  SHF.R.U32.HI R36, RZ, R17, R36 ;  /* 0x00000011ff247219 */ /* 0x000fe20000011624 */
[----:B------:R-:W-:Y:S01]  /*42c0*/  IMAD.HI.U32 R38, R3, R4, RZ ;  /* 0x0000000403267227 */ /* 0x000fe200078e00ff */
[----:B------:R-:W-:Y:S03]  /*42d0*/  SHF.R.U32.HI R35, RZ, R18, R35 ;  /* 0x00000012ff237219 */ /* 0x000fe60000011623 */
[----:B------:R-:W-:Y:S01]  /*42e0*/  IMAD.HI.U32 R34, R11, R4, RZ ;  /* 0x000000040b227227 */ /* 0x000fe200078e00ff */
[----:B------:R-:W-:Y:S02]  /*42f0*/  @P2 SHF.R.U32.HI R3, RZ, R5, R38 ;  /* 0x00000005ff032219 */ /* 0x000fe40000011626 */
[----:B------:R-:W-:Y:S02]  /*4300*/  SEL R9, R8, R35, !P0 ;  /* 0x0000002308097207 */ /* 0x000fe40004000000 */
[----:B------:R-:W-:Y:S01]  /*4310*/  @P2 SHF.R.U32.HI R11, RZ, R5, R34 ;  /* 0x00000005ff0b2219 */ /* 0x000fe20000011622 */
[C---:B------:R-:W-:Y:S01]  /*4320*/  IMAD R10, R72.reuse, R3, RZ ;  /* 0x00000003480a7224 */ /* 0x040fe200078e02ff */
[----:B------:R-:W-:Y:S01]  /*4330*/  SEL R3, R13, R36, !P4 ;  /* 0x000000240d037207 */ /* 0x000fe20006000000 */
[C---:B------:R-:W-:Y:S03]  /*4340*/  IMAD.HI.U32 R14, R9.reuse, R4, RZ ;  /* 0x00000004090e7227 */ /* 0x040fe600078e00ff */
[----:B------:R-:W-:Y:S01]  /*4350*/  ISETP.GE.AND P0, PT, R9, R10, PT ;  /* 0x0000000a0900720c */ /* 0x000fe20003f06270 */
[C---:B------:R-:W-:Y:S01]  /*4360*/  IMAD R12, R72.reuse, R11, RZ ;  /* 0x0000000b480c7224 */ /* 0x040fe200078e02ff */
[-C--:B------:R-:W-:Y:S04]  /*4370*/  SHF.R.U32.HI R14, RZ, R5.reuse, R14 ;  /* 0x00000005ff0e7219 */ /* 0x080fe8000001160e */
[----:B------:R-:W-:Y:S02]  /*4380*/  ISETP.GE.OR P0, PT, R3, R12, P0 ;  /* 0x0000000c0300720c */ /* 0x000fe40000706670 */
[----:B------:R-:W-:Y:S05]  /*4390*/  SEL R15, R9, R14, !P2 ;  /* 0x0000000e090f7207 */ /* 0x000fea0005000000 */
[----:B------:R-:W-:Y:S04]  /*43a0*/  IMAD.MOV R14, RZ, RZ, -R15 ;  /* 0x000000ffff0e7224 */ /* 0x000fe800078e0a0f */
[----:B------:R-:W-:Y:S02]  /*43b0*/  IMAD R14, R72, R14, R9 ;  /* 0x0000000e480e7224 */ /* 0x000fe400078e0209 */
[C---:B------:R-:W-:Y:S05]  /*43c0*/  @!P0 IMAD.HI.U32 R10, R3.reuse, R4, RZ ;  /* 0x00000004030a8227 */ /* 0x040fea00078e00ff */
[----:B------:R-:W-:Y:S04]  /*43d0*/  @!P0 SHF.R.U32.HI R10, RZ, R5, R10 ;  /* 0x00000005ff0a8219 */ /* 0x000fe8000001160a */
[----:B------:R-:W-:Y:S01]  /*43e0*/  @!P0 SEL R0, R3, R10, !P2 ;  /* 0x0000000a03008207 */ /* 0x000fe20005000000 */
[----:B------:R-:W-:Y:S03]  /*43f0*/  IMAD.MOV R10, RZ, RZ, -R3 ;  /* 0x000000ffff0a7224 */ /* 0x000fe600078e0a03 */
[----:B------:R-:W-:Y:S01]  /*4400*/  @!P0 IADD3 R15, PT, PT, R15, -R0, RZ ;  /* 0x800000000f0f8210 */ /* 0x000fe20007ffe0ff */
[----:B------:R-:W-:Y:S01]  /*4410*/  @!P0 IMAD R0, R11, R14, R0 ;  /* 0x0000000e0b008224 */ /* 0x000fe200078e0200 */
[----:B------:R-:W-:Y:S01]  /*4420*/  IADD3 R11, PT, PT, -R9, RZ, RZ ;  /* 0x000000ff090b7210 */ /* 0x000fe20007ffe1ff */
[----:B------:R-:W-:Y:S02]  /*4430*/  IMAD R13, R2, R10, R13 ;  /* 0x0000000a020d7224 */ /* 0x000fe400078e020d */
[----:B------:R-:W-:Y:S02]  /*4440*/  @!P0 IMAD R9, R15, R72, R3 ;  /* 0x000000480f098224 */ /* 0x000fe400078e0203 */
[----:B------:R-:W-:Y:S02]  /*4450*/  @!P0 IMAD.MOV.U32 R3, RZ, RZ, R0 ;  /* 0x000000ffff038224 */ /* 0x000fe400078e0000 */
[----:B------:R-:W-:Y:S02]  /*4460*/  IMAD R8, R6, R11, R8 ;  /* 0x0000000b06087224 */ /* 0x000fe400078e0208 */
[----:B------:R-:W-:Y:S02]  /*4470*/  IMAD R13, R3, R2, R13 ;  /* 0x00000002030d7224 */ /* 0x000fe400078e020d */
[----:B------:R-:W-:Y:S02]  /*4480*/  IMAD R8, R9, R6, R8 ;  /* 0x0000000609087224 */ /* 0x000fe400078e0208 */
.L_x_84:
[----:B------:R-:W-:Y:S05]  /*4490*/  BRA.U UP1, `(.L_x_85) ;  /* 0x0000000101107547 */ /* 0x000fea000b800000 */
[----:B------:R-:W-:Y:S04]  /*44a0*/  MOV R0, UR6 ;  /* 0x0000000600007c02 */ /* 0x000fe80008000f00 */
[----:B------:R-:W-:Y:S04]  /*44b0*/  SHF.L.U32 R3, R0, 0x1f, RZ ;  /* 0x0000001f00037819 */ /* 0x000fe800000006ff */
[----:B------:R-:W2:Y:S02]  /*44c0*/  SYNCS.PHASECHK.TRANS64.TRYWAIT P0, [UR7+0x78], R3 ;  /* 0x00007803ff0075a7 */ /* 0x000ea40008001107 */
[----:B--2---:R-:W-:Y:S05]  /*44d0*/  @!P0 BRA `(.L_x_86) ;  /* 0x0000007800248947 */ /* 0x004fea0003800000 */
.L_x_85:
[----:B------:R-:W-:Y:S02]  /*44e0*/  R2UR UR35, R21 ;  /* 0x00000000152372ca */ /* 0x000fe400000e0000 */
[----:B------:R-:W-:Y:S02]  /*44f0*/  R2UR UR34, R20 ;  /* 0x00000000142272ca */ /* 0x000fe400000e0000 */
[----:B------:R-:W-:Y:S02]  /*4500*/  ISETP.NE.U32.AND P2, PT, RZ, UR4, PT ;  /* 0x00000004ff007c0c */ /* 0x000fe4000bf45070 */
[----:B------:R-:W-:Y:S02]  /*4510*/  SHF.L.U32 R12, R31, 0x1f, RZ ;  /* 0x0000001f1f0c7819 */ /* 0x000fe400000006ff */
[----:B------:R-:W-:Y:S05]  /*4520*/  ISETP.NE.AND.EX P2, PT, RZ, UR5, PT, P2 ;  /* 0x00000005ff007c0c */ /* 0x000fea000bf45320 */
[----:B------:R-:W-:Y:S02]  /*4530*/  USHF.L.U32 UR35, UR35, 0x7, URZ ;  /* 0x0000000723237899 */ /* 0x000fe400080006ff */
[----:B------:R-:W-:Y:S01]  /*4540*/  USHF.L.U32 UR34, UR34, 0x8, URZ ;  /* 0x0000000822227899 */ /* 0x000fe200080006ff */
[----:B------:R-:W-:Y:S11]  /*4550*/  BRA.U !UP3, `(.L_x_87) ;  /* 0x000000010b347547 */ /* 0x000ff6000b800000 */
[----:B------:R-:W-:Y:S01]  /*4560*/  UPLOP3.LUT UP0, UPT, UPT, UPT, UP2, 0x80, 0x8 ;  /* 0x000000000008789c */ /* 0x000fe20003f0f020 */
[----:B--2---:R-:W-:Y:S02]  /*4570*/  HFMA2 R0, -RZ, RZ, 0, 5.9604644775390625e-08 ;  /* 0x00000001ff007431 */ /* 0x004fe400000001ff */
[----:B------:R-:W-:Y:S03]  /*4580*/  IMAD.MOV.U32 R171, RZ, RZ, 0x1 ;  /* 0x00000001ffab7424 */ /* 0x000fe600078e00ff */
[----:B------:R-:W-:Y:S05]  /*4590*/  PLOP3.LUT P0, PT, PT, PT, UP0, 0x80, 0x8 ;  /* 0x000000000008781c */ /* 0x000fea0003f0f008 */
[----:B------:R-:W2:Y:S01]  /*45a0*/  @UP0 LDCU.64 UR10, c[0x0][0x888] ;  /* 0x00011100ff0a07ac */ /* 0x000ea20008000a00 */
[----:B------:R-:W-:Y:S07]  /*45b0*/  @UP0 UIMAD UR8, UR36, UR4, URZ ;  /* 0x00000004240802a4 */ /* 0x000fee000f8e02ff */
[----:B------:R-:W-:Y:S01]  /*45c0*/  @!P0 PRMT R171, R0, 0x7610, R171 ;  /* 0x0000761000ab8816 */ /* 0x000fe200000000ab */
[----:B--2---:R-:W-:Y:S03]  /*45d0*/  @UP0 UIMAD.WIDE UR10, UR8, 0x4, UR10 ;  /* 0x00000004080a08a5 */ /* 0x004fe6000f8e020a */
[----:B------:R-:W2:Y:S03]  /*45e0*/  @!UP0 LDCU UR8, c[0x0][0x880] ;  /* 0x00011000ff0887ac */ /* 0x000ea60008000800 */
[----:B------:R-:W-:Y:S01]  /*45f0*/  IMAD.U32 R10, RZ, RZ, UR10 ;  /* 0x0000000aff0a7e24 */ /* 0x000fe2000f8e00ff */
[----:B------:R-:W-:Y:S05]  /*4600*/  MOV R11, UR11 ;  /* 0x0000000b000b7c02 */ /* 0x000fea0008000f00 */
[----:B-----5:R4:W5:Y:S02]  /*4610*/  @P0 LDG.E R81, desc[UR46][R10.64] ;  /* 0x0000002e0a510981 */ /* 0x020964000c1e1900 */
[----:B--2-4-:R-:W-:Y:S07]  /*4620*/  @!P0 IMAD.U32 R81, RZ, RZ, UR8 ;  /* 0x00000008ff518e24 */ /* 0x014fee000f8e00ff */
.L_x_87:
[----:B-----5:R-:W-:Y:S01]  /*4630*/  @!P2 FSETP.EQ.AND P0, PT, R81, RZ, PT ;  /* 0x000000ff5100a20b */ /* 0x020fe20003f02000 */
[----:B------:R-:W-:Y:S01]  /*4640*/  @!UPT UIADD3 URZ, UPT, UPT, URZ, URZ, URZ ;  /* 0x000000fffffff290 */ /* 0x000fe2000fffe0ff */
[----:B------:R-:W-:Y:S11]  /*4650*/  @!P2 BRA `(.L_x_88) ;  /* 0x000000000014a947 */ /* 0x000ff60003800000 */
[----:B------:R-:W-:Y:S02]  /*4660*/  LOP3.LUT P2, RZ, R171, 0xff, RZ, 0xc0, !PT ;  /* 0x000000ffabff7812 */ /* 0x000fe4000784c0ff */
[----:B------:R-:W-:Y:S04]  /*4670*/  PLOP3.LUT P0, PT, PT, PT, UP0, 0x80, 0x8 ;  /* 0x000000000008781c */ /* 0x000fe80003f0f008 */
[----:B------:R-:W-:Y:S07]  /*4680*/  PLOP3.LUT P0, PT, P0, PT, PT, 0x8, 0x80 ;  /* 0x000000000080781c */ /* 0x000fee000070e170 */
[----:B------:R-:W-:Y:S11]  /*4690*/  @P2 FSETP.EQ.AND P0, PT, R81, RZ, PT ;  /* 0x000000ff5100220b */ /* 0x000ff60003f02000 */
[----:B------:R-:W-:Y:S02]  /*46a0*/  @!UPT UIADD3 URZ, UPT, UPT, URZ, URZ, URZ ;  /* 0x000000fffffff290 */ /* 0x000fe4000fffe0ff */
.L_x_88:
[----:B------:R-:W4:Y:S01]  /*46b0*/  SYNCS.PHASECHK.TRANS64.TRYWAIT P2, [UR7+0x50], R12 ;  /* 0x0000500cff0075a7 */ /* 0x000f220008041107 */
[----:B------:R-:W-:Y:S04]  /*46c0*/  ELECT P4, URZ, PT ;  /* 0x0000000000ff782f */ /* 0x000fe80003880000 */
[----:B------:R-:W-:Y:S11]  /*46d0*/  PLOP3.LUT P4, PT, P0, P4, PT, 0xf2, 0x2f ;  /* 0x00000000002f781c */ /* 0x000ff60000789e72 */
[----:B------:R-:W-:Y:S02]  /*46e0*/  @!UPT UIADD3 URZ, UPT, UPT, URZ, URZ, URZ ;  /* 0x000000fffffff290 */ /* 0x000fe4000fffe0ff */
[----:B-1----:R-:W-:Y:S05]  /*46f0*/  @!P4 IADD3 R9, P0, PT, R32, 0x580, RZ ;  /* 0x000005802009c810 */ /* 0x002fea0007f1e0ff */
[----:B--2---:R-:W-:Y:S01]  /*4700*/  @!P4 IMAD.X R0, RZ, RZ, R33, P0 ;  /* 0x000000ffff00c224 */ /* 0x004fe200000e0621 */
[----:B----4-:R-:W-:Y:S07]  /*4710*/  @!P2 BRA `(.L_x_89) ;  /* 0x0000007400aca947 */ /* 0x010fee0003800000 */
.L_x_170:
[----:B------:R-:W-:Y:S01]  /*4720*/  @!P4 R2UR UR8, R0 ;  /* 0x000000000008c2ca */ /* 0x000fe200000e0000 */
[----:B------:R-:W-:Y:S01]  /*4730*/  VOTEU.ALL UP1, P4 ;  /* 0x0000000000ff7886 */ /* 0x000fe20002020000 */
[----:B------:R-:W-:Y:S01]  /*4740*/  @!P4 R2UR UR9, R9 ;  /* 0x000000000909c2ca */ /* 0x000fe200000e0000 */
[----:B------:R-:W-:Y:S01]  /*4750*/  @!P4 IMAD.MOV.U32 R0, RZ, RZ, 0x2000 ;  /* 0x00002000ff00c424 */ /* 0x000fe200078e00ff */
[----:B------:R-:W-:Y:S01]  /*4760*/  UMOV UR10, 0x0 ;  /* 0x00000000000a7882 */ /* 0x000fe20000000000 */
[----:B------:R-:W-:Y:S01]  /*4770*/  UMOV UR11, 0x10000000 ;  /* 0x10000000000b7882 */ /* 0x000fe20000000000 */
[----:B------:R-:W-:Y:S01]  /*4780*/  @!UP1 UIADD3 UR32, UPT, UPT, UR7, 0x200, URZ ;  /* 0x0000020007209890 */ /* 0x000fe2000fffe0ff */
[----:B------:R-:W-:Y:S01]  /*4790*/  @!P4 IADD3 R9, P0, PT, R32, 0x580, RZ ;  /* 0x000005802009c810 */ /* 0x000fe20007f1e0ff */
[----:B------:R-:W-:Y:S05]  /*47a0*/  VOTEU.ALL UP1, P4 ;  /* 0x0000000000ff7886 */ /* 0x000fea0002020000 */
[----:B------:R-:W-:Y:S01]  /*47b0*/  IMAD.U32 R11, RZ, RZ, UR8 ;  /* 0x00000008ff0b7e24 */ /* 0x000fe2000f8e00ff */
[----:B------:R-:W-:Y:S01]  /*47c0*/  UPRMT UR8, UR37, 0x654, UR33 ;  /* 0x0000065425087896 */ /* 0x000fe20008000021 */
[----:B------:R-:W-:Y:S03]  /*47d0*/  IMAD.U32 R10, RZ, RZ, UR9 ;  /* 0x00000009ff0a7e24 */ /* 0x000fe6000f8e00ff */
[----:B------:R-:W-:Y:S02]  /*47e0*/  @!P4 R2UR UR15, R11 ;  /* 0x000000000b0fc2ca */ /* 0x000fe400000e0000 */
[----:B------:R-:W-:Y:S11]  /*47f0*/  @!P4 R2UR UR14, R10 ;  /* 0x000000000a0ec2ca */ /* 0x000ff600000e0000 */
[----:B------:R-:W-:Y:S02]  /*4800*/  @!UPT UIADD3 URZ, UPT, UPT, URZ, URZ, URZ ;  /* 0x000000fffffff290 */ /* 0x000fe4000fffe0ff */
[----:B------:R2:W-:Y:S01]  /*4810*/  @!UP1 UTMALDG.3D [UR32], [UR14], desc[UR10] ;  /* 0x00000a200e0095b4 */ /* 0x0005e20008011000 */
[----:B------:R4:W-:Y:S01]  /*4820*/  @!P4 SYNCS.ARRIVE.TRANS64.RED.A0TR RZ, [UR7+0x30], R0 ;  /* 0x00003000ffffc9a7 */ /* 0x0009e20008300407 */
[----:B------:R-:W-:Y:S01]  /*4830*/  SYNCS.ARRIVE.TRANS64.RED.A1T0 RZ, [UR8], RZ ;  /* 0x000000ffffff79a7 */ /* 0x000fe20008100408 */
[----:B----4-:R-:W-:Y:S01]  /*4840*/  @!P4 IMAD.X R0, RZ, RZ, R33, P0 ;  /* 0x000000ffff00c224 */ /* 0x010fe200000e0621 */
[----:B------:R-:W4:Y:S02]  /*4850*/  SYNCS.PHASECHK.TRANS64.TRYWAIT P2, [UR7+0x58], R12 ;  /* 0x0000580cff0075a7 */ /* 0x000f240008041107 */
[----:B--2-4-:R-:W-:Y:S05]  /*4860*/  @!P2 BRA `(.L_x_90) ;  /* 0x000000740070a947 */ /* 0x014fea0003800000 */
.L_x_172:
        /* <DEDUP_REMOVED lines=8> */
[----:B------:R-:W-:Y:S01]  /*48f0*/  @!UP1 UIADD3 UR24, UPT, UPT, UR7, 0x2200, URZ ;  /* 0x0000220007189890 */ /* 0x000fe2000fffe0ff */
[----:B------:R-:W-:Y:S01]  /*4900*/  VOTEU.ALL UP1, P4 ;  /* 0x0000000000ff7886 */ /* 0x000fe20002020000 */
[----:B------:R-:W-:Y:S01]  /*4910*/  UMOV UR27, UR35 ;  /* 0x00000023001b7c82 */ /* 0x000fe20008000000 */
[----:B------:R-:W-:Y:S02]  /*4920*/  UMOV UR28, UR36 ;  /* 0x00000024001c7c82 */ /* 0x000fe40008000000 */
[----:B------:R-:W-:Y:S01]  /*4930*/  IMAD.U32 R11, RZ, RZ, UR8 ;  /* 0x00000008ff0b7e24 */ /* 0x000fe2000f8e00ff */
[----:B------:R-:W-:Y:S01]  /*4940*/  UPRMT UR8, UR37, 0x654, UR25 ;  /* 0x0000065425087896 */ /* 0x000fe20008000019 */
[----:B------:R-:W-:Y:S02]  /*4950*/  IMAD.U32 R10, RZ, RZ, UR9 ;  /* 0x00000009ff0a7e24 */ /* 0x000fe4000f8e00ff */
[----:B------:R-:W-:Y:S01]  /*4960*/  @!P4 IMAD.X R20, RZ, RZ, R33, P0 ;  /* 0x000000ffff14c224 */ /* 0x000fe200000e0621 */
[----:B------:R-:W-:Y:S02]  /*4970*/  @!P4 R2UR UR15, R11 ;  /* 0x000000000b0fc2ca */ /* 0x000fe400000e0000 */
[----:B------:R-:W-:Y:S11]  /*4980*/  @!P4 R2UR UR14, R10 ;  /* 0x000000000a0ec2ca */ /* 0x000ff600000e0000 */
[----:B------:R-:W-:Y:S02]  /*4990*/  @!UPT UIADD3 URZ, UPT, UPT, URZ, URZ, URZ ;  /* 0x000000fffffff290 */ /* 0x000fe4000fffe0ff */
[----:B------:R2:W-:Y:S01]  /*49a0*/  @!UP1 UTMALDG.3D [UR24], [UR14], desc[UR10] ;  /* 0x00000a180e0095b4 */ /* 0x0005e20008011000 */
[----:B------:R2:W-:Y:S01]  /*49b0*/  @!P4 SYNCS.ARRIVE.TRANS64.RED.A0TR RZ, [UR7+0x38], R0 ;  /* 0x00003800ffffc9a7 */ /* 0x0005e20008300407 */
[----:B------:R-:W-:Y:S01]  /*49c0*/  SYNCS.ARRIVE.TRANS64.RED.A1T0 RZ, [UR8], RZ ;  /* 0x000000ffffff79a7 */ /* 0x000fe20008100408 */
[----:B------:R-:W4:Y:S02]  /*49d0*/  SYNCS.PHASECHK.TRANS64.TRYWAIT P2, [UR7+0x60], R12 ;  /* 0x0000600cff0075a7 */ /* 0x000f240008041107 */
[----:B--2-4-:R-:W-:Y:S05]  /*49e0*/  @!P2 BRA `(.L_x_91) ;  /* 0x000000740028a947 */ /* 0x014fea0003800000 */
.L_x_174:
[----:B------:R-:W2:Y:S01]  /*49f0*/  LDC.64 R14, c[0x0][0xb10] ;  /* 0x0002c400ff0e7b82 */ /* 0x000ea20000000a00 */
[----:B------:R-:W-:Y:S01]  /*4a00*/  @!P4 R2UR UR8, R20 ;  /* 0x000000001408c2ca */ /* 0x000fe200000e0000 */
[----:B------:R-:W-:Y:S01]  /*4a10*/  VOTEU.ALL UP1, P4 ;  /* 0x0000000000ff7886 */ /* 0x000fe20002020000 */
[----:B------:R-:W-:Y:S01]  /*4a20*/  @!P4 R2UR UR9, R21 ;  /* 0x000000001509c2ca */ /* 0x000fe200000e0000 */
[----:B------:R-:W-:Y:S01]  /*4a30*/  UMOV UR10, 0x0 ;  /* 0x00000000000a7882 */ /* 0x000fe20000000000 */
[----:B------:R-:W-:Y:S03]  /*4a40*/  UMOV UR11, 0x10000000 ;  /* 0x10000000000b7882 */ /* 0x000fe60000000000 */
[----:B------:R-:W4:Y:S01]  /*4a50*/  LDC.64 R10, c[0x0][0xb18] ;  /* 0x0002c600ff0a7b82 */ /* 0x000f220000000a00 */
[----:B------:R-:W-:Y:S01]  /*4a60*/  @!UP1 UIADD3 UR18, UPT, UPT, UR34, 0x80, URZ ;  /* 0x0000008022129890 */ /* 0x000fe2000fffe0ff */
[----:B------:R-:W-:Y:S01]  /*4a70*/  @P3 SHF.R.U32.HI R28, RZ, 0x10, R25 ;  /* 0x00000010ff1c3819 */ /* 0x000fe20000011619 */
[----:B------:R-:W-:Y:S01]  /*4a80*/  @!UP1 UIADD3 UR16, UPT, UPT, UR7, 0x4200, URZ ;  /* 0x0000420007109890 */ /* 0x000fe2000fffe0ff */
[----:B------:R-:W-:Y:S01]  /*4a90*/  VIADD R30, R30, 0x1 ;  /* 0x000000011e1e7836 */ /* 0x000fe20000000000 */
[----:B------:R-:W-:Y:S03]  /*4aa0*/  VOTEU.ALL UP1, P4 ;  /* 0x0000000000ff7886 */ /* 0x000fe60002020000 */
[----:B------:R-:W5:Y:S01]  /*4ab0*/  @!P1 LDC R0, c[0x0][0xb20] ;  /* 0x0002c800ff009b82 */ /* 0x000f620000000800 */
[----:B------:R-:W-:Y:S01]  /*4ac0*/  UMOV UR19, UR35 ;  /* 0x0000002300137c82 */ /* 0x000fe20008000000 */
[----:B------:R-:W-:Y:S01]  /*4ad0*/  IMAD.U32 R21, RZ, RZ, UR8 ;  /* 0x00000008ff157e24 */ /* 0x000fe2000f8e00ff */
[----:B------:R-:W-:Y:S05]  /*4ae0*/  UMOV UR20, UR36 ;  /* 0x0000002400147c82 */ /* 0x000fea0008000000 */
[----:B-1----:R-:W1:Y:S01]  /*4af0*/  @!P1 LDC R3, c[0x0][0xb0c] ;  /* 0x0002c300ff039b82 */ /* 0x002e620000000800 */
[----:B------:R-:W-:Y:S01]  /*4b00*/  IMAD.U32 R20, RZ, RZ, UR9 ;  /* 0x00000009ff147e24 */ /* 0x000fe2000f8e00ff */
[----:B------:R-:W-:Y:S01]  /*4b10*/  UPRMT UR8, UR37, 0x654, UR17 ;  /* 0x0000065425087896 */ /* 0x000fe20008000011 */
[----:B------:R-:W-:Y:S03]  /*4b20*/  @!P4 R2UR UR15, R21 ;  /* 0x00000000150fc2ca */ /* 0x000fe600000e0000 */
[----:B------:R-:W-:Y:S01]  /*4b30*/  @!P4 R2UR UR14, R20 ;  /* 0x00000000140ec2ca */ /* 0x000fe200000e0000 */
[----:B------:R-:W-:Y:S11]  /*4b40*/  @!P4 IMAD.MOV.U32 R20, RZ, RZ, 0x2000 ;  /* 0x00002000ff14c424 */ /* 0x000ff600078e00ff */
[----:B------:R-:W-:Y:S01]  /*4b50*/  @!UPT UIADD3 URZ, UPT, UPT, URZ, URZ, URZ ;  /* 0x000000fffffff290 */ /* 0x000fe2000fffe0ff */
[----:B------:R1:W-:Y:S01]  /*4b60*/  @!UP1 UTMALDG.3D [UR16], [UR14], desc[UR10] ;  /* 0x00000a100e0095b4 */ /* 0x0003e20008011000 */
[----:B------:R1:W-:Y:S02]  /*4b70*/  @!P4 SYNCS.ARRIVE.TRANS64.RED.A0TR RZ, [UR7+0x40], R20 ;  /* 0x00004014ffffc9a7 */ /* 0x0003e40008300407 */
[----:B-1----:R-:W-:Y:S01]  /*4b80*/  @!P1 ISETP.NE.AND P2, PT, R3, 0x1, PT ;  /* 0x000000010300980c */ /* 0x002fe20003f45270 */
[C---:B--2---:R-:W-:Y:S01]  /*4b90*/  @!P1 IMAD.HI.U32 R14, R13.reuse, R14, RZ ;  /* 0x0000000e0d0e9227 */ /* 0x044fe200078e00ff */
[----:B----4-:R-:W-:Y:S03]  /*4ba0*/  @!P1 ISETP.NE.AND P0, PT, R10, 0x1, PT ;  /* 0x000000010a00980c */ /* 0x010fe60003f05270 */
[C---:B------:R-:W-:Y:S01]  /*4bb0*/  @!P1 IMAD.HI.U32 R11, R8.reuse, R11, RZ ;  /* 0x0000000b080b9227 */ /* 0x040fe200078e00ff */
[----:B------:R-:W-:Y:S04]  /*4bc0*/  @!P1 SHF.R.U32.HI R14, RZ, R15, R14 ;  /* 0x0000000fff0e9219 */ /* 0x000fe8000001160e */
[----:B-----5:R-:W-:Y:S01]  /*4bd0*/  @!P1 SHF.R.U32.HI R9, RZ, R0, R11 ;  /* 0x00000000ff099219 */ /* 0x020fe2000001160b */
[----:B------:R-:W-:Y:S01]  /*4be0*/  SYNCS.ARRIVE.TRANS64.RED.A1T0 RZ, [UR8], RZ ;  /* 0x000000ffffff79a7 */ /* 0x000fe20008100408 */
[----:B------:R-:W-:Y:S02]  /*4bf0*/  @!P1 SEL R14, R13, R14, !P2 ;  /* 0x0000000e0d0e9207 */ /* 0x000fe40005000000 */
[----:B------:R-:W-:Y:S01]  /*4c00*/  @!P1 SEL R9, R8, R9, !P0 ;  /* 0x0000000908099207 */ /* 0x000fe20004000000 */
[----:B------:R-:W1:Y:S04]  /*4c10*/  SYNCS.PHASECHK.TRANS64.TRYWAIT P5, [UR7+0x68], R12 ;  /* 0x0000680cff0075a7 */ /* 0x000e6800080a1107 */
[----:B------:R-:W-:Y:S02]  /*4c20*/  @!P1 IMAD.IADD R0, R9, 0x1, -R14 ;  /* 0x0000000109009824 */ /* 0x000fe400078e0a0e */
[----:B------:R-:W-:Y:S02]  /*4c30*/  @!P1 IMAD.IADD R9, R14, 0x1, -R9 ;  /* 0x000000010e099824 */ /* 0x000fe400078e0a09 */
[----:B------:R-:W-:Y:S02]  /*4c40*/  @!P1 IMAD R13, R0, R3, R13 ;  /* 0x00000003000d9224 */ /* 0x000fe400078e020d */
[----:B------:R-:W-:Y:S01]  /*4c50*/  @!P1 IMAD R8, R9, R10, R8 ;  /* 0x0000000a09089224 */ /* 0x000fe200078e0208 */
[----:B-1----:R-:W-:Y:S06]  /*4c60*/  @!P5 BRA `(.L_x_92) ;  /* 0x0000007000a0d947 */ /* 0x002fec0003800000 */
.L_x_176:
[----:B-1----:R-:W-:Y:S01]  /*4c70*/  @!P4 IADD3 R3, P0, PT, R32, 0x580, RZ ;  /* 0x000005802003c810 */ /* 0x002fe20007f1e0ff */
[----:B------:R-:W-:Y:S01]  /*4c80*/  VOTEU.ALL UP1, P4 ;  /* 0x0000000000ff7886 */ /* 0x000fe20002020000 */
[----:B------:R-:W-:Y:S01]  /*4c90*/  UMOV UR18, 0x0 ;  /* 0x0000000000127882 */ /* 0x000fe20000000000 */
[----:B------:R-:W-:Y:S01]  /*4ca0*/  UMOV UR19, 0x10000000 ;  /* 0x1000000000137882 */ /* 0x000fe20000000000 */
[----:B------:R-:W-:Y:S01]  /*4cb0*/  @!P4 R2UR UR9, R3 ;  /* 0x000000000309c2ca */ /* 0x000fe200000e0000 */
[----:B------:R-:W-:Y:S01]  /*4cc0*/  @!P4 IMAD.X R0, RZ, RZ, R33, P0 ;  /* 0x000000ffff00c224 */ /* 0x000fe200000e0621 */
[----:B------:R-:W-:Y:S01]  /*4cd0*/  @!UP1 UIADD3 UR10, UPT, UPT, UR34, 0xc0, URZ ;  /* 0x000000c0220a9890 */ /* 0x000fe2000fffe0ff */
[----:B------:R-:W-:Y:S01]  /*4ce0*/  ISETP.NE.AND P0, PT, R30, 0x2, PT ;  /* 0x000000021e00780c */ /* 0x000fe20003f05270 */
[----:B------:R-:W-:Y:S01]  /*4cf0*/  UMOV UR11, UR35 ;  /* 0x00000023000b7c82 */ /* 0x000fe20008000000 */
[----:B------:R-:W-:Y:S01]  /*4d00*/  UMOV UR12, UR36 ;  /* 0x00000024000c7c82 */ /* 0x000fe20008000000 */
[----:B------:R-:W-:Y:S01]  /*4d10*/  @!P4 R2UR UR8, R0 ;  /* 0x000000000008c2ca */ /* 0x000fe200000e0000 */
[----:B------:R-:W-:Y:S01]  /*4d20*/  IMAD.IADD R20, R8, 0x1, R147 ;  /* 0x0000000108147824 */ /* 0x000fe200078e0293 */
[----:B------:R-:W-:Y:S01]  /*4d30*/  @P3 R2UR UR36, R28 ;  /* 0x000000001c2432ca */ /* 0x000fe200000e0000 */
[----:B------:R-:W-:Y:S01]  /*4d40*/  IMAD.IADD R21, R13, 0x1, R170 ;  /* 0x000000010d157824 */ /* 0x000fe200078e02aa */
[----:B------:R-:W-:Y:S02]  /*4d50*/  SEL R0, RZ, 0x1, P0 ;  /* 0x00000001ff007807 */ /* 0x000fe40000000000 */
[----:B------:R-:W-:Y:S01]  /*4d60*/  LOP3.LUT R31, R31, 0x1, RZ, 0x3c, !PT ;  /* 0x000000011f1f7812 */ /* 0x000fe200078e3cff */
[----:B------:R-:W-:Y:S01]  /*4d70*/  IMAD.U32 R10, RZ, RZ, UR9 ;  /* 0x00000009ff0a7e24 */ /* 0x000fe2000f8e00ff */
[----:B------:R-:W-:Y:S01]  /*4d80*/  @!UP1 UIADD3 UR9, UPT, UPT, UR7, 0x48, URZ ;  /* 0x0000004807099890 */ /* 0x000fe2000fffe0ff */
[----:B------:R-:W-:Y:S02]  /*4d90*/  LOP3.LUT R29, R29, R0, RZ, 0x3c, !PT ;  /* 0x000000001d1d7212 */ /* 0x000fe400078e3cff */
[----:B------:R-:W-:Y:S02]  /*4da0*/  SEL R30, R30, RZ, P0 ;  /* 0x000000ff1e1e7207 */ /* 0x000fe40000000000 */
[----:B------:R-:W-:Y:S01]  /*4db0*/  IMAD.U32 R11, RZ, RZ, UR8 ;  /* 0x00000008ff0b7e24 */ /* 0x000fe2000f8e00ff */
[----:B------:R-:W-:Y:S01]  /*4dc0*/  @!P4 R2UR UR14, R10 ;  /* 0x000000000a0ec2ca */ /* 0x000fe200000e0000 */
[----:B------:R-:W-:Y:S01]  /*4dd0*/  @!UP1 UIADD3 UR8, UPT, UPT, UR7, 0x6200, URZ ;  /* 0x0000620007089890 */ /* 0x000fe2000fffe0ff */
[----:B------:R-:W-:Y:S02]  /*4de0*/  VOTEU.ALL UP1, P4 ;  /* 0x0000000000ff7886 */ /* 0x000fe40002020000 */
[----:B------:R-:W-:Y:S11]  /*4df0*/  @!P4 R2UR UR15, R11 ;  /* 0x000000000b0fc2ca */ /* 0x000ff600000e0000 */
[----:B------:R-:W-:Y:S02]  /*4e00*/  @!UPT UIADD3 URZ, UPT, UPT, URZ, URZ, URZ ;  /* 0x000000fffffff290 */ /* 0x000fe4000fffe0ff */
[----:B------:R2:W-:Y:S01]  /*4e10*/  @!UP1 UTMALDG.3D [UR8], [UR14], desc[UR18] ;  /* 0x000012080e0095b4 */ /* 0x0005e20008011000 */
[----:B------:R2:W-:Y:S01]  /*4e20*/  @!P4 SYNCS.ARRIVE.TRANS64.RED.A0TR RZ, [UR7+0x48], R23 ;  /* 0x00004817ffffc9a7 */ /* 0x0005e20008300407 */
[----:B------:R-:W-:Y:S01]  /*4e30*/  UPLOP3.LUT UP1, UPT, UPT, UPT, UPT, 0x80, 0x8 ;  /* 0x000000000008789c */ /* 0x000fe20003f2f070 */
[----:B------:R-:W-:Y:S01]  /*4e40*/  SYNCS.ARRIVE.TRANS64.RED.A1T0 RZ, [UR13], RZ ;  /* 0x000000ffffff79a7 */ /* 0x000fe2000810040d */
[----:B------:R-:W-:Y:S09]  /*4e50*/  @P3 BRA `(.L_x_93) ;  /* 0xfffffff000943947 */ /* 0x000ff2000383ffff */
[----:B------:R-:W-:-:S04]  /*4e60*/  SHF.L.U32 R3, R31, 0x1f, RZ ;  /* 0x0000001f1f037819 */ /* 0x000fc800000006ff */
[----:B------:R-:W1:Y:S02]  /*4e70*/  SYNCS.PHASECHK.TRANS64.TRYWAIT P0, [UR7+0x50], R3 ;  /* 0x00005003ff0075a7 */ /* 0x000e640008001107 */
[----:B-1----:R-:W-:Y:S05]  /*4e80*/  @!P0 BRA `(.L_x_94) ;  /* 0x0000007000308947 */ /* 0x002fea0003800000 */
.L_x_178:
[----:B------:R-:W4:Y:S02]  /*4e90*/  SYNCS.PHASECHK.TRANS64.TRYWAIT P0, [UR7+0x58], R3 ;  /* 0x00005803ff0075a7 */ /* 0x000f240008001107 */
[----:B----4-:R-:W-:Y:S05]  /*4ea0*/  @!P0 BRA `(.L_x_95) ;  /* 0x0000007000408947 */ /* 0x010fea0003800000 */
.L_x_180:
[----:B------:R-:W4:Y:S02]  /*4eb0*/  SYNCS.PHASECHK.TRANS64.TRYWAIT P0, [UR7+0x60], R3 ;  /* 0x00006003ff0075a7 */ /* 0x000f240008001107 */
[----:B----4-:R-:W-:Y:S05]  /*4ec0*/  @!P0 BRA `(.L_x_96) ;  /* 0x0000007000508947 */ /* 0x010fea0003800000 */
.L_x_182:
[----:B-1----:R-:W-:-:S07]  /*4ed0*/  MOV R0, UR7 ;  /* 0x0000000700007c02 */ /* 0x002fce0008000f00 */
.L_x_97:
[----:B-1----:R-:W-:-:S04]  /*4ee0*/  SHF.L.U32 R3, R31, 0x1f, RZ ;  /* 0x0000001f1f037819 */ /* 0x002fc800000006ff */
[----:B------:R1:W4:Y:S03]  /*4ef0*/  SYNCS.PHASECHK.TRANS64.TRYWAIT P0, [R0+URZ+0x68], R3 ;  /* 0x00006803000075a7 */ /* 0x00032600080011ff */
[----:B----4-:R-:W-:Y:S05]  /*4f00*/  @!P0 NANOSLEEP.SYNCS 0x989680 ;  /* 0x009896800000895d */ /* 0x010fea0003900000 */
[----:B------:R-:W4:Y:S02]  /*4f10*/  @!P0 SYNCS.PHASECHK.TRANS64 P0, [R0+URZ+0x68], R3 ;  /* 0x00006803000085a7 */ /* 0x000f2400080010ff */
[----:B--2-4-:R-:W-:Y:S05]  /*4f20*/  @P0 EXIT ;  /* 0x000000000000094d */ /* 0x014fea0003800000 */
[----:B------:R-:W-:Y:S05]  /*4f30*/  BRA `(.L_x_97) ;  /* 0xfffffffc00e87947 */ /* 0x000fea000383ffff */
.L_x_82:
[----:B------:R-:W-:-:S06]  /*4f40*/  UISETP.GE.AND UP1, UPT, UR10, 0x4, UPT ;  /* 0x000000040a00788c */ /* 0x000fcc000bf26270 */
[----:B------:R-:W-:-:S13]  /*4f50*/  PLOP3.LUT P0, PT, PT, PT, UP1, 0x80, 0x8 ;  /* 0x000000000008781c */ /* 0x000fda0003f0f018 */
[----:B------:R-:W-:Y:S05]  /*4f60*/  @!P0 EXIT ;  /* 0x000000000000894d */ /* 0x000fea0003800000 */
[----:B------:R-:W-:Y:S01]  /*4f70*/  BAR.SYNC.DEFER_BLOCKING 0x6, 0xa0 ;  /* 0x0182800000007b1d */ /* 0x000fe20000010000 */
[C---:B------:R-:W-:Y:S01]  /*4f80*/  IMAD.SHL.U32 R3, R185.reuse, 0x40, RZ ;  /* 0x00000040b9037824 */ /* 0x040fe200078e00ff */
[C---:B------:R-:W-:Y:S01]  /*4f90*/  LOP3.LUT R189, R185.reuse, 0x60, RZ, 0xc0, !PT ;  /* 0x00000060b9bd7812 */ /* 0x040fe200078ec0ff */
[C---:B------:R-:W-:Y:S01]  /*4fa0*/  IMAD.SHL.U32 R172, R185.reuse, 0x8, RZ ;  /* 0x00000008b9ac7824 */ /* 0x040fe200078e00ff */
[C---:B------:R-:W-:Y:S01]  /*4fb0*/  LOP3.LUT R187, R185.reuse, 0x2, RZ, 0xc0, !PT ;  /* 0x00000002b9bb7812 */ /* 0x040fe200078ec0ff */
[----:B------:R-:W-:Y:S01]  /*4fc0*/  IMAD.U32 R79, R185, 0x10000, RZ ;  /* 0x00010000b94f7824 */ /* 0x000fe200078e00ff */
[----:B------:R-:W-:Y:S02]  /*4fd0*/  UMOV UR49, 0x400 ;  /* 0x0000040000317882 */ /* 0x000fe40000000000 */
[----:B------:R-:W1:Y:S01]  /*4fe0*/  LDC R177, c[0x0][0x370] ;  /* 0x0000dc00ffb17b82 */ /* 0x000e620000000800 */
[----:B------:R-:W-:Y:S01]  /*4ff0*/  ULEA UR49, UR37, UR49, 0x18 ;  /* 0x0000003125317291 */ /* 0x000fe2000f8ec0ff */
[----:B------:R-:W-:Y:S01]  /*5000*/  LOP3.LUT R5, R3, 0x180, RZ, 0xc0, !PT ;  /* 0x0000018003057812 */ /* 0x000fe200078ec0ff */
[----:B------:R-:W-:Y:S01]  /*5010*/  HFMA2 R192, -RZ, RZ, 0, 0 ;  /* 0x00000000ffc07431 */ /* 0x000fe200000001ff */
[----:B------:R-:W-:Y:S01]  /*5020*/  LOP3.LUT R79, R79, 0x600000, RZ, 0xc0, !PT ;  /* 0x006000004f4f7812 */ /* 0x000fe200078ec0ff */
[----:B------:R-:W-:Y:S01]  /*5030*/  UIADD3 UR4, UPT, UPT, UR49, 0x8200, URZ ;  /* 0x0000820031047890 */ /* 0x000fe2000fffe0ff */
[----:B------:R-:W-:Y:S01]  /*5040*/  LOP3.LUT R172, R5, 0x30, R172, 0xf8, !PT ;  /* 0x0000003005ac7812 */ /* 0x000fe200078ef8ac */
[----:B------:R-:W-:Y:S01]  /*5050*/  IMAD.MOV.U32 R76, RZ, RZ, RZ ;  /* 0x000000ffff4c7224 */ /* 0x000fe200078e00ff */
[----:B------:R-:W2:Y:S01]  /*5060*/  LDC R74, c[0x0][0xb0c] ;  /* 0x0002c300ff4a7b82 */ /* 0x000ea20000000800 */
[----:B------:R-:W-:-:S02]  /*5070*/  LOP3.LUT R185, R185, 0x4, RZ, 0xc0, !PT ;  /* 0x00000004b9b97812 */ /* 0x000fc400078ec0ff */
[----:B------:R-:W-:Y:S02]  /*5080*/  CS2R R182, SRZ ;  /* 0x0000000000b67805 */ /* 0x000fe4000001ff00 */
[----:B------:R-:W-:Y:S02]  /*5090*/  LOP3.LUT R172, R172, 0x1e40, R3, 0xf8, !PT ;  /* 0x00001e40acac7812 */ /* 0x000fe400078ef803 */
[----:B------:R-:W-:Y:S02]  /*50a0*/  CS2R R180, SRZ ;  /* 0x0000000000b47805 */ /* 0x000fe4000001ff00 */
[----:B------:R-:W-:Y:S01]  /*50b0*/  IADD3 R184, PT, PT, -R185, 0x2, RZ ;  /* 0x00000002b9b87810 */ /* 0x000fe20007ffe1ff */
[----:B------:R-:W-:Y:S01]  /*50c0*/  IMAD.MOV R176, RZ, RZ, -R187 ;  /* 0x000000ffffb07224 */ /* 0x000fe200078e0abb */
[----:B------:R-:W-:Y:S01]  /*50d0*/  MOV R188, UR4 ;  /* 0x0000000400bc7c02 */ /* 0x000fe20008000f00 */
[----:B------:R-:W3:Y:S01]  /*50e0*/  LDC R174, c[0x0][0xb20] ;  /* 0x0002c800ffae7b82 */ /* 0x000ee20000000800 */
[----:B------:R-:W4:Y:S01]  /*50f0*/  LDS R0, [UR49+0x110] ;  /* 0x00011031ff007984 */ /* 0x000f220008000800 */
[----:B------:R-:W-:Y:S01]  /*5100*/  VIADD R186, R172, UR49 ;  /* 0x00000031acba7c36 */ /* 0x000fe20008000000 */
[----:B------:R-:W1:Y:S01]  /*5110*/  LDCU.64 UR52, c[0x0][0x348] ;  /* 0x00006900ff3477ac */ /* 0x000e620008000a00 */
[----:B------:R-:W-:-:S02]  /*5120*/  IMAD.MOV R175, RZ, RZ, -R185 ;  /* 0x000000ffffaf7224 */ /* 0x000fc400078e0ab9 */
[----:B------:R-:W-:Y:S01]  /*5130*/  VIADD R186, R186, 0x200 ;  /* 0x00000200baba7836 */ /* 0x000fe20000000000 */
[----:B------:R-:W1:Y:S01]  /*5140*/  LDCU.64 UR38, c[0x0][0x888] ;  /* 0x00011100ff2677ac */ /* 0x000e620008000a00 */
[----:B------:R-:W1:Y:S01]  /*5150*/  LDC R73, c[0x0][0xb30] ;  /* 0x0002cc00ff497b82 */ /* 0x000e620000000800 */
[----:B------:R-:W1:Y:S01]  /*5160*/  LDCU.64 UR44, c[0x0][0x890] ;  /* 0x00011200ff2c77ac */ /* 0x000e620008000a00 */
[----:B------:R-:W-:-:S06]  /*5170*/  UIADD3 UR48, UPT, UPT, UR49, 0x200, URZ ;  /* 0x0000020031307890 */ /* 0x000fcc000fffe0ff */
[----:B------:R-:W1:Y:S08]  /*5180*/  LDC.64 R168, c[0x0][0xb10] ;  /* 0x0002c400ffa87b82 */ /* 0x000e700000000a00 */
[----:B------:R-:W1:Y:S08]  /*5190*/  LDC.64 R70, c[0x0][0xb18] ;  /* 0x0002c600ff467b82 */ /* 0x000e700000000a00 */
[----:B------:R-:W1:Y:S08]  /*51a0*/  LDC.64 R68, c[0x0][0xb28] ;  /* 0x0002ca00ff447b82 */ /* 0x000e700000000a00 */
[----:B------:R-:W1:Y:S01]  /*51b0*/  LDC.64 R166, c[0x0][0x8b0] ;  /* 0x00022c00ffa67b82 */ /* 0x000e620000000a00 */
[----:B----4-:R-:W-:-:S07]  /*51c0*/  IMAD.IADD R79, R0, 0x1, R79 ;  /* 0x00000001004f7824 */ /* 0x010fce00078e024f */
[----:B------:R-:W4:Y:S08]  /*51d0*/  LDC.64 R164, c[0x0][0x8a8] ;  /* 0x00022a00ffa47b82 */ /* 0x000f300000000a00 */
[----:B--23--:R-:W1:Y:S02]  /*51e0*/  LDC R178, c[0x0][0x374] ;  /* 0x0000dd00ffb27b82 */ /* 0x00ce640000000800 */
.L_x_142:
[----:B------:R-:W-:Y:S02]  /*51f0*/  LEA R0, R192, UR49, 0x3 ;  /* 0x00000031c0007c11 */ /* 0x000fe4000f8e18ff */
[----:B------:R-:W-:Y:S02]  /*5200*/  SHF.L.U32 R3, R182, 0x1f, RZ ;  /* 0x0000001fb6037819 */ /* 0x000fe400000006ff */
[----:B-1----:R-:W-:Y:S02]  /*5210*/  LEA R16, R192, UR49, 0x4 ;  /* 0x00000031c0107c11 */ /* 0x002fe4000f8e20ff */
[----:B------:R-:W2:Y:S02]  /*5220*/  SYNCS.PHASECHK.TRANS64.TRYWAIT P0, [R0+URZ+0x80], R3 ;  /* 0x00008003000075a7 */ /* 0x000ea400080011ff */
[----:B--2---:R-:W-:Y:S05]  /*5230*/  @!P0 BRA `(.L_x_98) ;  /* 0x0000006c008c8947 */ /* 0x004fea0003800000 */
.L_x_183:
[----:B------:R-:W3:Y:S01]  /*5240*/  LDC.64 R12, c[0x0][0xb10] ;  /* 0x0002c400ff0c7b82 */ /* 0x000ee20000000a00 */
[----:B------:R-:W4:Y:S01]  /*5250*/  LDS.128 R16, [R16+0xf0] ;  /* 0x0000f00010107984 */ /* 0x000f220000000c00 */
[----:B-1----:R-:W-:Y:S01]  /*5260*/  ISETP.NE.AND P1, PT, R73, 0x1, PT ;  /* 0x000000014900780c */ /* 0x002fe20003f25270 */
[----:B--2---:R-:W-:Y:S01]  /*5270*/  VIADD R0, R0, 0x90 ;  /* 0x0000009000007836 */ /* 0x004fe20000000000 */
[----:B------:R-:W-:Y:S04]  /*5280*/  ISETP.GE.AND P0, PT, R72, 0x1, PT ;  /* 0x000000014800780c */ /* 0x000fe80003f06270 */
[----:B------:R-:W1:Y:S01]  /*5290*/  LDC.64 R10, c[0x0][0xb18] ;  /* 0x0002c600ff0a7b82 */ /* 0x000e620000000a00 */
[----:B------:R-:W-:Y:S01]  /*52a0*/  PRMT R0, RZ, 0x654, R0 ;  /* 0x00000654ff007816 */ /* 0x000fe20000000000 */
[----:B------:R-:W-:Y:S01]  /*52b0*/  @!PT LDS RZ, [RZ] ;  /* 0x00000000fffff984 */ /* 0x000fe20000000800 */
[----:B------:R-:W-:Y:S01]  /*52c0*/  @!PT LDS RZ, [RZ] ;  /* 0x00000000fffff984 */ /* 0x000fe20000000800 */
[----:B------:R-:W-:Y:S01]  /*52d0*/  @!PT LDS RZ, [RZ] ;  /* 0x00000000fffff984 */ /* 0x000fe20000000800 */
[----:B------:R-:W-:Y:S01]  /*52e0*/  @!PT LDS RZ, [RZ] ;  /* 0x00000000fffff984 */ /* 0x000fe20000000800 */
[----:B------:R2:W-:Y:S06]  /*52f0*/  MEMBAR.ALL.CTA ;  /* 0x0000000000007992 */ /* 0x0005ec0000008000 */
[----:B--2---:R-:W2:Y:S01]  /*5300*/  FENCE.VIEW.ASYNC.S ;  /* 0x00000000000073c6 */ /* 0x004ea20000000000 */
[----:B------:R-:W1:Y:S08]  /*5310*/  @!P1 LDC R14, c[0x0][0xb20] ;  /* 0x0002c800ff0e9b82 */ /* 0x000e700000000800 */
[----:B------:R-:W1:Y:S01]  /*5320*/  @!P1 LDC R9, c[0x0][0xb0c] ;  /* 0x0002c300ff099b82 */ /* 0x000e620000000800 */
[----:B--2---:R2:W-:Y:S01]  /*5330*/  SYNCS.ARRIVE.TRANS64.RED.A1T0 RZ, [R0+URZ], RZ ;  /* 0x000000ff00ff79a7 */ /* 0x0045e200081004ff */
[----:B----4-:R-:W-:Y:S04]  /*5340*/  LOP3.LUT P4, RZ, R18, 0x1, RZ, 0xc0, !PT ;  /* 0x0000000112ff7812 */ /* 0x010fe8000788c0ff */
[----:B------:R-:W-:Y:S09]  /*5350*/  P2R R190, PR, RZ, 0x10 ;  /* 0x00000010ffbe7803 */ /* 0x000ff20000000000 */
[----:B------:R-:W-:Y:S02]  /*5360*/  @P4 MOV R77, R16 ;  /* 0x00000010004d4202 */ /* 0x000fe40000000f00 */
[----:B------:R-:W-:Y:S01]  /*5370*/  @P4 LOP3.LUT R75, R17, 0xffff, RZ, 0xc0, !PT ;  /* 0x0000ffff114b4812 */ /* 0x000fe200078ec0ff */
[----:B--23--:R-:W-:Y:S06]  /*5380*/  @!P0 BRA `(.L_x_99) ;  /* 0x0000000000a48947 */ /* 0x00cfec0003800000 */
[----:B------:R-:W-:Y:S01]  /*5390*/  IMAD.HI.U32 R23, R178, R71, RZ ;  /* 0x00000047b2177227 */ /* 0x000fe200078e00ff */
[----:B------:R-:W-:Y:S02]  /*53a0*/  ISETP.NE.AND P0, PT, R70, 0x1, PT ;  /* 0x000000014600780c */ /* 0x000fe40003f05270 */
[----:B------:R-:W-:Y:S01]  /*53b0*/  ISETP.NE.AND P2, PT, R72, 0x1, PT ;  /* 0x000000014800780c */ /* 0x000fe20003f45270 */
[----:B------:R-:W-:Y:S01]  /*53c0*/  IMAD.HI.U32 R22, R177, R168, RZ ;  /* 0x000000a8b1167227 */ /* 0x000fe200078e00ff */
[----:B------:R-:W-:Y:S02]  /*53d0*/  SHF.R.U32.HI R23, RZ, R174, R23 ;  /* 0x000000aeff177219 */ /* 0x000fe40000011617 */
[----:B------:R-:W-:Y:S01]  /*53e0*/  ISETP.NE.AND P3, PT, R74, 0x1, PT ;  /* 0x000000014a00780c */ /* 0x000fe20003f65270 */
[----:B------:R-:W-:Y:S01]  /*53f0*/  IMAD.HI.U32 R26, R77, R168, RZ ;  /* 0x000000a84d1a7227 */ /* 0x000fe200078e00ff */
[----:B------:R-:W-:Y:S02]  /*5400*/  SHF.R.U32.HI R22, RZ, R169, R22 ;  /* 0x000000a9ff167219 */ /* 0x000fe40000011616 */
[----:B------:R-:W-:Y:S01]  /*5410*/  SEL R3, R178, R23, !P0 ;  /* 0x00000017b2037207 */ /* 0x000fe20004000000 */
[----:B------:R-:W-:Y:S01]  /*5420*/  IMAD.HI.U32 R23, R75, R71, RZ ;  /* 0x000000474b177227 */ /* 0x000fe200078e00ff */
[----:B------:R-:W-:Y:S02]  /*5430*/  SEL R7, R177, R22, !P3 ;  /* 0x00000016b1077207 */ /* 0x000fe40005800000 */
[----:B------:R-:W-:Y:S01]  /*5440*/  SHF.R.U32.HI R26, RZ, R169, R26 ;  /* 0x000000a9ff1a7219 */ /* 0x000fe2000001161a */
[-C--:B------:R-:W-:Y:S04]  /*5450*/  IMAD.HI.U32 R22, R3, R68.reuse, RZ ;  /* 0x0000004403167227 */ /* 0x080fe800078e00ff */
[----:B------:R-:W-:Y:S01]  /*5460*/  IMAD.HI.U32 R24, R7, R68, RZ ;  /* 0x0000004407187227 */ /* 0x000fe200078e00ff */
[-C--:B------:R-:W-:Y:S02]  /*5470*/  @P2 SHF.R.U32.HI R3, RZ, R69.reuse, R22 ;  /* 0x00000045ff032219 */ /* 0x080fe40000011616 */
[----:B------:R-:W-:Y:S02]  /*5480*/  SHF.R.U32.HI R22, RZ, R174, R23 ;  /* 0x000000aeff167219 */ /* 0x000fe40000011617 */
[----:B------:R-:W-:Y:S01]  /*5490*/  @P2 SHF.R.U32.HI R7, RZ, R69, R24 ;  /* 0x00000045ff072219 */ /* 0x000fe20000011618 */
[C---:B------:R-:W-:Y:S01]  /*54a0*/  IMAD R2, R72.reuse, R3, RZ ;  /* 0x0000000348027224 */ /* 0x040fe200078e02ff */
[----:B------:R-:W-:Y:S02]  /*54b0*/  SEL R5, R75, R22, !P0 ;  /* 0x000000164b057207 */ /* 0x000fe40004000000 */
[----:B------:R-:W-:Y:S01]  /*54c0*/  SEL R3, R77, R26, !P3 ;  /* 0x0000001a4d037207 */ /* 0x000fe20005800000 */
[----:B------:R-:W-:Y:S01]  /*54d0*/  IMAD R4, R72, R7, RZ ;  /* 0x0000000748047224 */ /* 0x000fe200078e02ff */
[C---:B------:R-:W-:Y:S01]  /*54e0*/  ISETP.GE.AND P0, PT, R5.reuse, R2, PT ;  /* 0x000000020500720c */ /* 0x040fe20003f06270 */
[----:B------:R-:W-:Y:S03]  /*54f0*/  IMAD.HI.U32 R6, R5, R68, RZ ;  /* 0x0000004405067227 */ /* 0x000fe600078e00ff */
[----:B------:R-:W-:Y:S01]  /*5500*/  ISETP.GE.OR P0, PT, R3, R4, P0 ;  /* 0x000000040300720c */ /* 0x000fe20000706670 */
[----:B------:R-:W-:Y:S01]  /*5510*/  IMAD.MOV R4, RZ, RZ, -R3 ;  /* 0x000000ffff047224 */ /* 0x000fe200078e0a03 */
[-C--:B------:R-:W-:Y:S03]  /*5520*/  SHF.R.U32.HI R6, RZ, R69.reuse, R6 ;  /* 0x00000045ff067219 */ /* 0x080fe60000011606 */
[----:B------:R-:W-:Y:S01]  /*5530*/  IMAD R77, R74, R4, R77 ;  /* 0x000000044a4d7224 */ /* 0x000fe200078e024d */
[----:B------:R-:W-:Y:S05]  /*5540*/  SEL R15, R5, R6, !P2 ;  /* 0x00000006050f7207 */ /* 0x000fea0005000000 */
[----:B------:R-:W-:Y:S02]  /*5550*/  IMAD.MOV R6, RZ, RZ, -R15 ;  /* 0x000000ffff067224 */ /* 0x000fe400078e0a0f */
[C---:B------:R-:W-:Y:S04]  /*5560*/  @!P0 IMAD.HI.U32 R2, R3.reuse, R68, RZ ;  /* 0x0000004403028227 */ /* 0x040fe800078e00ff */
[----:B------:R-:W-:Y:S01]  /*5570*/  IMAD R6, R72, R6, R5 ;  /* 0x0000000648067224 */ /* 0x000fe200078e0205 */
[----:B------:R-:W-:Y:S04]  /*5580*/  @!P0 SHF.R.U32.HI R2, RZ, R69, R2 ;  /* 0x00000045ff028219 */ /* 0x000fe80000011602 */
[----:B------:R-:W-:Y:S02]  /*5590*/  @!P0 SEL R0, R3, R2, !P2 ;  /* 0x0000000203008207 */ /* 0x000fe40005000000 */
[----:B------:R-:W-:Y:S02]  /*55a0*/  IADD3 R2, PT, PT, -R5, RZ, RZ ;  /* 0x000000ff05027210 */ /* 0x000fe40007ffe1ff */
[----:B------:R-:W-:Y:S01]  /*55b0*/  @!P0 IADD3 R8, PT, PT, R15, -R0, RZ ;  /* 0x800000000f088210 */ /* 0x000fe20007ffe0ff */
[----:B------:R-:W-:Y:S02]  /*55c0*/  @!P0 IMAD R0, R7, R6, R0 ;  /* 0x0000000607008224 */ /* 0x000fe400078e0200 */
[----:B------:R-:W-:Y:S02]  /*55d0*/  IMAD R75, R70, R2, R75 ;  /* 0x00000002464b7224 */ /* 0x000fe400078e024b */
[----:B------:R-:W-:Y:S02]  /*55e0*/  @!P0 IMAD R5, R8, R72, R3 ;  /* 0x0000004808058224 */ /* 0x000fe400078e0203 */
[----:B------:R-:W-:Y:S04]  /*55f0*/  @!P0 IMAD.MOV.U32 R3, RZ, RZ, R0 ;  /* 0x000000ffff038224 */ /* 0x000fe800078e0000 */
[----:B------:R-:W-:Y:S02]  /*5600*/  IMAD R77, R3, R74, R77 ;  /* 0x0000004a034d7224 */ /* 0x000fe400078e024d */
[----:B------:R-:W-:Y:S07]  /*5610*/  IMAD R75, R5, R70, R75 ;  /* 0x00000046054b7224 */ /* 0x000fee00078e024b */
.L_x_99:
[----:B-1----:R-:W-:Y:S01]  /*5620*/  @!P1 ISETP.NE.AND P0, PT, R10, 0x1, PT ;  /* 0x000000010a00980c */ /* 0x002fe20003f05270 */
[----:B------:R-:W-:Y:S01]  /*5630*/  @!P1 IMAD.HI.U32 R0, R77, R12, RZ ;  /* 0x0000000c4d009227 */ /* 0x000fe200078e00ff */
[----:B------:R-:W-:Y:S01]  /*5640*/  @!P1 ISETP.NE.AND P2, PT, R9, 0x1, PT ;  /* 0x000000010900980c */ /* 0x000fe20003f45270 */
[----:B------:R-:W-:Y:S01]  /*5650*/  ULOP3.LUT UP0, URZ, UR48, 0x1b0, URZ, 0xc0, !UPT ;  /* 0x000001b030ff7892 */ /* 0x000fe2000f80c0ff */
[----:B------:R-:W-:Y:S01]  /*5660*/  R2UR UR42, R21 ;  /* 0x00000000152a72ca */ /* 0x000fe200000e0000 */
[----:B------:R-:W-:Y:S01]  /*5670*/  @!P1 IMAD.HI.U32 R3, R75, R11, RZ ;  /* 0x0000000b4b039227 */ /* 0x000fe200078e00ff */
[----:B------:R-:W-:Y:S02]  /*5680*/  @!P1 SHF.R.U32.HI R0, RZ, R13, R0 ;  /* 0x0000000dff009219 */ /* 0x000fe40000011600 */
[----:B------:R-:W-:Y:S01]  /*5690*/  R2UR UR41, R20 ;  /* 0x00000000142972ca */ /* 0x000fe200000e0000 */
[----:B------:R-:W-:Y:S01]  /*56a0*/  VIADD R192, R192, 0x1 ;  /* 0x00000001c0c07836 */ /* 0x000fe20000000000 */
[----:B------:R-:W-:Y:S02]  /*56b0*/  @!P1 SHF.R.U32.HI R2, RZ, R14, R3 ;  /* 0x0000000eff029219 */ /* 0x000fe40000011603 */
[----:B------:R-:W-:Y:S02]  /*56c0*/  @!P1 SEL R3, R77, R0, !P2 ;  /* 0x000000004d039207 */ /* 0x000fe40005000000 */
[----:B------:R-:W-:Y:S02]  /*56d0*/  @!P1 SEL R2, R75, R2, !P0 ;  /* 0x000000024b029207 */ /* 0x000fe40004000000 */
[----:B------:R-:W-:Y:S01]  /*56e0*/  @P4 SHF.R.U32.HI R179, RZ, 0x10, R17 ;  /* 0x00000010ffb34819 */ /* 0x000fe20000011611 */
[----:B------:R-:W-:Y:S02]  /*56f0*/  USHF.L.U32 UR42, UR42, 0x7, URZ ;  /* 0x000000072a2a7899 */ /* 0x000fe400080006ff */
[----:B------:R-:W-:Y:S02]  /*5700*/  @!P1 IMAD.IADD R0, R2, 0x1, -R3 ;  /* 0x0000000102009824 */ /* 0x000fe400078e0a03 */
[----:B------:R-:W-:Y:S01]  /*5710*/  @!P1 IMAD.IADD R2, R3, 0x1, -R2 ;  /* 0x0000000103029824 */ /* 0x000fe200078e0a02 */
[----:B------:R-:W-:Y:S01]  /*5720*/  USHF.L.U32 UR41, UR41, 0x8, URZ ;  /* 0x0000000829297899 */ /* 0x000fe200080006ff */
[----:B------:R-:W-:Y:S02]  /*5730*/  @!P1 IMAD R77, R0, R9, R77 ;  /* 0x00000009004d9224 */ /* 0x000fe400078e024d */
[----:B------:R-:W-:Y:S01]  /*5740*/  @!P1 IMAD R75, R2, R10, R75 ;  /* 0x0000000a024b9224 */ /* 0x000fe200078e024b */
[----:B------:R-:W-:Y:S08]  /*5750*/  BRA.U !UP0, `(.L_x_100) ;  /* 0x0000000108407547 */ /* 0x000ff0000b800000 */
[----:B------:R-:W1:Y:S01]  /*5760*/  LDCU.64 UR8, c[0x4][0x88] ;  /* 0x01001100ff0877ac */ /* 0x000e620008000a00 */
[----:B------:R-:W-:Y:S01]  /*5770*/  MOV R3, 0x0 ;  /* 0x0000000000037802 */ /* 0x000fe20000000f00 */
[----:B------:R-:W-:Y:S02]  /*5780*/  HFMA2 R12, -RZ, RZ, 0, 5.9604644775390625e-08 ;  /* 0x00000001ff0c7431 */ /* 0x000fe400000001ff */
[----:B------:R-:W-:Y:S02]  /*5790*/  IMAD.MOV.U32 R8, RZ, RZ, 0x70 ;  /* 0x00000070ff087424 */ /* 0x000fe400078e00ff */
[----:B------:R-:W-:Y:S01]  /*57a0*/  IMAD.MOV.U32 R13, RZ, RZ, RZ ;  /* 0x000000ffff0d7224 */ /* 0x000fe200078e00ff */
[----:B------:R-:W2:Y:S01]  /*57b0*/  LDCU.64 UR6, c[0x4][0x90] ;  /* 0x01001200ff0677ac */ /* 0x000ea20008000a00 */
[----:B------:R-:W3:Y:S01]  /*57c0*/  LDC.64 R2, c[0x4][R3] ;  /* 0x0100000003027b82 */ /* 0x000ee20000000a00 */
[----:B------:R-:W4:Y:S01]  /*57d0*/  LDCU.64 UR4, c[0x4][0x8] ;  /* 0x01000100ff0477ac */ /* 0x000f220008000a00 */
[----:B-1----:R-:W-:Y:S01]  /*57e0*/  MOV R5, UR9 ;  /* 0x0000000900057c02 */ /* 0x002fe20008000f00 */
[----:B------:R-:W-:Y:S01]  /*57f0*/  IMAD.U32 R4, RZ, RZ, UR8 ;  /* 0x00000008ff047e24 */ /* 0x000fe2000f8e00ff */
[----:B--2---:R-:W-:Y:S01]  /*5800*/  MOV R7, UR7 ;  /* 0x0000000700077c02 */ /* 0x004fe20008000f00 */
[----:B------:R-:W-:Y:S01]  /*5810*/  IMAD.U32 R6, RZ, RZ, UR6 ;  /* 0x00000006ff067e24 */ /* 0x000fe2000f8e00ff */
[----:B----4-:R-:W-:Y:S01]  /*5820*/  MOV R11, UR5 ;  /* 0x00000005000b7c02 */ /* 0x010fe20008000f00 */
[----:B------:R-:W-:Y:S02]  /*5830*/  IMAD.U32 R10, RZ, RZ, UR4 ;  /* 0x00000004ff0a7e24 */ /* 0x000fe4000f8e00ff */
[----:B------:R-:W-:Y:S07]  /*5840*/  LEPC R20, `(.L_x_100) ;  /* 0x000000001014794e */ /* 0x000fee0000000000 */
[----:B---3-5:R-:W-:Y:S05]  /*5850*/  CALL.ABS.NOINC R2 ;  /* 0x0000000002007343 */ /* 0x028fea0003c00000 */
.L_x_100:
[----:B------:R-:W-:Y:S01]  /*5860*/  LOP3.LUT P0, RZ, R188, 0x1b0, RZ, 0xc0, !PT ;  /* 0x000001b0bcff7812 */ /* 0x000fe2000780c0ff */
[----:B------:R-:W-:Y:S11]  /*5870*/  BSSY.RECONVERGENT B6, `(.L_x_101) ;  /* 0x0000013000067945 */ /* 0x000ff60003800200 */
[----:B------:R-:W-:Y:S01]  /*5880*/  @!UPT UIADD3 URZ, UPT, UPT, URZ, URZ, URZ ;  /* 0x000000fffffff290 */ /* 0x000fe2000fffe0ff */
[----:B------:R-:W-:Y:S05]  /*5890*/  @!P0 BRA `(.L_x_102) ;  /* 0x0000000000408947 */ /* 0x000fea0003800000 */
        /* <DEDUP_REMOVED lines=16> */
.L_x_102:
[----:B------:R-:W-:Y:S05]  /*59a0*/  BSYNC.RECONVERGENT B6 ;  /* 0x0000000000067941 */ /* 0x000fea0003800200 */
.L_x_101:
[----:B------:R-:W-:Y:S01]  /*59b0*/  ISETP.NE.U32.AND P4, PT, R166, RZ, PT ;  /* 0x000000ffa600720c */ /* 0x000fe20003f85070 */
[----:B------:R-:W-:Y:S01]  /*59c0*/  UISETP.NE.AND UP2, UPT, UR50, URZ, UPT ;  /* 0x000000ff3200728c */ /* 0x000fe2000bf45270 */
[----:B------:R-:W-:Y:S01]  /*59d0*/  ISETP.NE.U32.AND P2, PT, RZ, UR38, PT ;  /* 0x00000026ff007c0c */ /* 0x000fe2000bf45070 */
[----:B------:R-:W-:Y:S01]  /*59e0*/  UISETP.NE.U32.AND UP1, UPT, UR44, URZ, UPT ;  /* 0x000000ff2c00728c */ /* 0x000fe2000bf25070 */
[----:B------:R-:W-:Y:S01]  /*59f0*/  ISETP.NE.AND.EX P4, PT, R167, RZ, PT, P4 ;  /* 0x000000ffa700720c */ /* 0x000fe20003f85340 */
[----:B------:R-:W-:Y:S01]  /*5a00*/  UPLOP3.LUT UP0, UPT, UPT, UPT, UPT, 0x40, 0x4 ;  /* 0x000000000004789c */ /* 0x000fe20003f0e870 */
[----:B------:R-:W-:Y:S01]  /*5a10*/  ISETP.NE.AND.EX P2, PT, RZ, UR39, PT, P2 ;  /* 0x00000027ff007c0c */ /* 0x000fe2000bf45320 */
[----:B------:R-:W-:Y:S01]  /*5a20*/  UISETP.NE.AND.EX UP1, UPT, UR45, URZ, UPT, UP1 ;  /* 0x000000ff2d00728c */ /* 0x000fe2000bf25310 */
[----:B------:R-:W-:Y:S04]  /*5a30*/  PLOP3.LUT P1, PT, PT, PT, UP2, 0x80, 0x8 ;  /* 0x000000000008781c */ /* 0x000fe80003f2f028 */
[----:B------:R-:W-:Y:S06]  /*5a40*/  @UP2 UPLOP3.LUT UP0, UPT, UPT, UPT, UP1, 0x80, 0x8 ;  /* 0x000000000008289c */ /* 0x000fec0003f0f010 */
[----:B------:R-:W-:Y:S01]  /*5a50*/  PLOP3.LUT P0, PT, PT, PT, UP0, 0x80, 0x8 ;  /* 0x000000000008781c */ /* 0x000fe20003f0f008 */
[----:B------:R-:W-:Y:S01]  /*5a60*/  @!UPT UIADD3 URZ, UPT, UPT, URZ, URZ, URZ ;  /* 0x000000fffffff290 */ /* 0x000fe2000fffe0ff */
[----:B------:R-:W-:Y:S11]  /*5a70*/  BRA.U !UP1, `(.L_x_103) ;  /* 0x0000000109387547 */ /* 0x000ff6000b800000 */
[----:B------:R-:W-:Y:S01]  /*5a80*/  UISETP.NE.U32.AND UP0, UPT, UR38, URZ, UPT ;  /* 0x000000ff2600728c */ /* 0x000fe2000bf05070 */
[----:B------:R-:W-:Y:S02]  /*5a90*/  HFMA2 R0, -RZ, RZ, 0, 5.9604644775390625e-08 ;  /* 0x00000001ff007431 */ /* 0x000fe400000001ff */
[----:B------:R-:W-:Y:S01]  /*5aa0*/  IMAD.MOV.U32 R171, RZ, RZ, 0x1 ;  /* 0x00000001ffab7424 */ /* 0x000fe200078e00ff */
[----:B------:R-:W-:Y:S06]  /*5ab0*/  UISETP.NE.AND.EX UP0, UPT, UR39, URZ, UPT, UP0 ;  /* 0x000000ff2700728c */ /* 0x000fec000bf05300 */
[----:B------:R-:W-:Y:S05]  /*5ac0*/  PLOP3.LUT P3, PT, PT, PT, UP0, 0x80, 0x8 ;  /* 0x000000000008781c */ /* 0x000fea0003f6f008 */
[----:B------:R-:W1:Y:S01]  /*5ad0*/  @UP0 LDCU.64 UR6, c[0x0][0x888] ;  /* 0x00011100ff0607ac */ /* 0x000e620008000a00 */
[----:B------:R-:W-:Y:S07]  /*5ae0*/  @UP0 UIMAD UR4, UR36, UR44, URZ ;  /* 0x0000002c240402a4 */ /* 0x000fee000f8e02ff */
[----:B------:R-:W-:Y:S01]  /*5af0*/  @!P3 PRMT R171, R0, 0x7610, R171 ;  /* 0x0000761000abb816 */ /* 0x000fe200000000ab */
[----:B-1----:R-:W-:Y:S03]  /*5b00*/  @UP0 UIMAD.WIDE UR6, UR4, 0x4, UR6 ;  /* 0x00000004040608a5 */ /* 0x002fe6000f8e0206 */
[----:B------:R-:W1:Y:S03]  /*5b10*/  @!UP0 LDCU UR4, c[0x0][0x880] ;  /* 0x00011000ff0487ac */ /* 0x000e660008000800 */
[----:B------:R-:W-:Y:S01]  /*5b20*/  IMAD.U32 R2, RZ, RZ, UR6 ;  /* 0x00000006ff027e24 */ /* 0x000fe2000f8e00ff */
[----:B------:R-:W-:Y:S05]  /*5b30*/  MOV R3, UR7 ;  /* 0x0000000700037c02 */ /* 0x000fea0008000f00 */
[----:B-----5:R2:W5:Y:S02]  /*5b40*/  @P3 LDG.E R81, desc[UR46][R2.64] ;  /* 0x0000002e02513981 */ /* 0x020564000c1e1900 */
[----:B-12---:R-:W-:Y:S02]  /*5b50*/  @!P3 IMAD.U32 R81, RZ, RZ, UR4 ;  /* 0x00000004ff51be24 */ /* 0x006fe4000f8e00ff */
.L_x_103:
[----:B------:R-:W-:Y:S05]  /*5b60*/  @!P4 BRA `(.L_x_104) ;  /* 0x000000000020c947 */ /* 0x000fea0003800000 */
[----:B------:R-:W-:Y:S04]  /*5b70*/  ISETP.NE.U32.AND P3, PT, R164, RZ, PT ;  /* 0x000000ffa400720c */ /* 0x000fe80003f65070 */
[----:B------:R-:W-:Y:S11]  /*5b80*/  ISETP.NE.AND.EX P3, PT, R165, RZ, PT, P3 ;  /* 0x000000ffa500720c */ /* 0x000ff60003f65330 */
[----:B------:R-:W-:Y:S02]  /*5b90*/  @!UPT UIADD3 URZ, UPT, UPT, URZ, URZ, URZ ;  /* 0x000000fffffff290 */ /* 0x000fe4000fffe0ff */
[----:B------:R-:W1:Y:S01]  /*5ba0*/  @P3 LDC.64 R2, c[0x0][0x8a8] ;  /* 0x00022a00ff023b82 */ /* 0x000e620000000a00 */
[----:B------:R-:W-:Y:S04]  /*5bb0*/  @P3 IMAD R0, R166, UR36, RZ ;  /* 0x00000024a6003c24 */ /* 0x000fe8000f8e02ff */
[----:B-1----:R-:W-:Y:S05]  /*5bc0*/  @P3 IMAD.WIDE R2, R0, 0x4, R2 ;  /* 0x0000000400023825 */ /* 0x002fea00078e0202 */
[----:B-----5:R1:W5:Y:S02]  /*5bd0*/  @P3 LDG.E R78, desc[UR46][R2.64] ;  /* 0x0000002e024e3981 */ /* 0x020364000c1e1900 */
[----:B-1----:R-:W2:Y:S02]  /*5be0*/  @!P3 LDC R78, c[0x0][0x8a0] ;  /* 0x00022800ff4ebb82 */ /* 0x002ea40000000800 */
.L_x_104:
[----:B-----5:R-:W-:Y:S01]  /*5bf0*/  FSETP.NEU.AND P4, PT, R81, RZ, PT ;  /* 0x000000ff5100720b */ /* 0x020fe20003f8d000 */
[----:B------:R-:W-:Y:S01]  /*5c00*/  BSSY B1, `(.L_x_105) ;  /* 0x0000047000017945 */ /* 0x000fe20003800000 */
[----:B------:R-:W-:Y:S01]  /*5c10*/  SEL R5, RZ, 0xffffffff, P2 ;  /* 0xffffffffff057807 */ /* 0x000fe20001000000 */
[----:B------:R-:W-:Y:S01]  /*5c20*/  IMAD.MOV.U32 R196, RZ, RZ, 0x1 ;  /* 0x00000001ffc47424 */ /* 0x000fe200078e00ff */
[----:B------:R-:W-:Y:S01]  /*5c30*/  LOP3.LUT P3, RZ, R171, 0xff, RZ, 0xc0, !PT ;  /* 0x000000ffabff7812 */ /* 0x000fe2000786c0ff */
[C---:B------:R-:W-:Y:S01]  /*5c40*/  IMAD R80, R76.reuse, 0x100, R79 ;  /* 0x000001004c507824 */ /* 0x040fe200078e024f */
[----:B------:R-:W-:Y:S02]  /*5c50*/  @P1 SEL R0, RZ, 0xffffffff, P4 ;  /* 0xffffffffff001807 */ /* 0x000fe40002000000 */
[----:B------:R-:W-:Y:S02]  /*5c60*/  CS2R R162, SRZ ;  /* 0x0000000000a27805 */ /* 0x000fe4000001ff00 */
[----:B------:R-:W-:Y:S02]  /*5c70*/  LEA R3, R181, UR49, 0x3 ;  /* 0x00000031b5037c11 */ /* 0x000fe4000f8e18ff */
[----:B------:R-:W-:Y:S02]  /*5c80*/  CS2R R160, SRZ ;  /* 0x0000000000a07805 */ /* 0x000fe4000001ff00 */
[----:B------:R-:W-:Y:S02]  /*5c90*/  @P0 SEL R0, R5, R0, !P3 ;  /* 0x0000000005000207 */ /* 0x000fe40005800000 */
[----:B------:R-:W-:Y:S02]  /*5ca0*/  CS2R R158, SRZ ;  /* 0x00000000009e7805 */ /* 0x000fe4000001ff00 */
[----:B------:R-:W-:Y:S02]  /*5cb0*/  LEA R191, R76, UR49, 0x3 ;  /* 0x000000314cbf7c11 */ /* 0x000fe4000f8e18ff */
[----:B------:R-:W-:Y:S02]  /*5cc0*/  CS2R R156, SRZ ;  /* 0x00000000009c7805 */ /* 0x000fe4000001ff00 */
[----:B------:R-:W-:Y:S02]  /*5cd0*/  @P1 LOP3.LUT R0, R0, 0x1, RZ, 0xc0, !PT ;  /* 0x0000000100001812 */ /* 0x000fe400078ec0ff */
[----:B------:R-:W-:Y:S02]  /*5ce0*/  CS2R R154, SRZ ;  /* 0x00000000009a7805 */ /* 0x000fe4000001ff00 */
[----:B------:R-:W-:Y:S02]  /*5cf0*/  SHF.L.U32 R2, R183, 0x1f, RZ ;  /* 0x0000001fb7027819 */ /* 0x000fe400000006ff */
[----:B------:R-:W-:Y:S02]  /*5d00*/  CS2R R152, SRZ ;  /* 0x0000000000987805 */ /* 0x000fe4000001ff00 */
[----:B------:R-:W-:Y:S02]  /*5d10*/  ISETP.NE.U32.OR P6, PT, R0, 0x1, !P1 ;  /* 0x000000010000780c */ /* 0x000fe40004fc5470 */
[----:B------:R-:W-:Y:S02]  /*5d20*/  CS2R R150, SRZ ;  /* 0x0000000000967805 */ /* 0x000fe4000001ff00 */
[----:B------:R-:W-:Y:S02]  /*5d30*/  PLOP3.LUT P2, PT, PT, PT, UP1, 0x80, 0x8 ;  /* 0x000000000008781c */ /* 0x000fe40003f4f018 */
[----:B------:R-:W-:Y:S02]  /*5d40*/  CS2R R148, SRZ ;  /* 0x0000000000947805 */ /* 0x000fe4000001ff00 */
[----:B------:R-:W-:Y:S02]  /*5d50*/  SEL R0, RZ, 0xffffffff, P4 ;  /* 0xffffffffff007807 */ /* 0x000fe40002000000 */
[----:B------:R-:W-:Y:S03]  /*5d60*/  P2R R204, PR, RZ, 0x40 ;  /* 0x00000040ffcc7803 */ /* 0x000fe60000000000 */
[----:B------:R-:W-:Y:S04]  /*5d70*/  @P6 SHF.L.U32 R4, R180, 0x1f, RZ ;  /* 0x0000001fb4046819 */ /* 0x000fe800000006ff */
[----:B------:R-:W-:Y:S01]  /*5d80*/  @P2 SEL R0, R5, R0, !P3 ;  /* 0x0000000005002207 */ /* 0x000fe20005800000 */
[----:B------:R-:W1:Y:S03]  /*5d90*/  @P6 SYNCS.PHASECHK.TRANS64.TRYWAIT P1, [R3+URZ+0x30], R4 ;  /* 0x00003004030065a7 */ /* 0x000e6600080211ff */
[----:B------:R-:W-:Y:S04]  /*5da0*/  LOP3.LUT R0, R0, 0x1, RZ, 0xc0, !PT ;  /* 0x0000000100007812 */ /* 0x000fe800078ec0ff */
[----:B------:R-:W-:Y:S04]  /*5db0*/  ISETP.NE.U32.AND P5, PT, R0, 0x1, PT ;  /* 0x000000010000780c */ /* 0x000fe80003fa5070 */
[----:B------:R-:W-:Y:S01]  /*5dc0*/  P2R R197, PR, RZ, 0x20 ;  /* 0x00000020ffc57803 */ /* 0x000fe20000000000 */
[----:B------:R3:W4:Y:S01]  /*5dd0*/  SYNCS.PHASECHK.TRANS64.TRYWAIT P0, [R191+URZ+0xa0], R2 ;  /* 0x0000a002bf0075a7 */ /* 0x00072200080011ff */
[----:B-1----:R-:W-:Y:S01]  /*5de0*/  @P6 SEL R196, RZ, 0x1, !P1 ;  /* 0x00000001ffc46807 */ /* 0x002fe20004800000 */
[----:B---3--:R-:W-:Y:S06]  /*5df0*/  @!P6 BRA `(.L_x_106) ;  /* 0x00000000009ce947 */ /* 0x008fec0003800000 */
[----:B------:R-:W-:Y:S01]  /*5e00*/  @P5 IMAD R6, R181, 0x2000, R186 ;  /* 0x00002000b5065824 */ /* 0x000fe200078e02ba */
[----:B------:R-:W-:Y:S01]  /*5e10*/  ISETP.NE.AND P1, PT, R196, RZ, PT ;  /* 0x000000ffc400720c */ /* 0x000fe20003f25270 */
[----:B------:R-:W-:Y:S01]  /*5e20*/  BSSY B0, `(.L_x_107) ;  /* 0x0000010000007945 */ /* 0x000fe20003800000 */
[----:B------:R-:W-:Y:S01]  /*5e30*/  CS2R R150, SRZ ;  /* 0x0000000000967805 */ /* 0x000fe2000001ff00 */
[--C-:B------:R-:W-:Y:S01]  /*5e40*/  @P5 IMAD R7, R187, -0x10, R6.reuse ;  /* 0xfffffff0bb075824 */ /* 0x100fe200078e0206 */
[----:B------:R-:W-:Y:S01]  /*5e50*/  CS2R R148, SRZ ;  /* 0x0000000000947805 */ /* 0x000fe2000001ff00 */
[----:B------:R-:W-:Y:S01]  /*5e60*/  @P5 IMAD R5, R185, -0x10, R6 ;  /* 0xfffffff0b9055824 */ /* 0x000fe200078e0206 */
[----:B------:R-:W-:Y:S01]  /*5e70*/  CS2R R158, SRZ ;  /* 0x00000000009e7805 */ /* 0x000fe2000001ff00 */
[----:B------:R-:W-:Y:S01]  /*5e80*/  @P5 IMAD R4, R184, 0x10, R7 ;  /* 0x00000010b8045824 */ /* 0x000fe200078e0207 */
[----:B------:R-:W-:Y:S02]  /*5e90*/  CS2R R156, SRZ ;  /* 0x00000000009c7805 */ /* 0x000fe4000001ff00 */
[----:B------:R-:W-:Y:S02]  /*5ea0*/  CS2R R154, SRZ ;  /* 0x00000000009a7805 */ /* 0x000fe4000001ff00 */
[----:B------:R-:W-:Y:S02]  /*5eb0*/  CS2R R152, SRZ ;  /* 0x0000000000987805 */ /* 0x000fe4000001ff00 */
[----:B------:R-:W-:Y:S02]  /*5ec0*/  CS2R R162, SRZ ;  /* 0x0000000000a27805 */ /* 0x000fe4000001ff00 */
[----:B------:R-:W-:Y:S01]  /*5ed0*/  CS2R R160, SRZ ;  /* 0x0000000000a07805 */ /* 0x000fe2000001ff00 */
[----:B------:R-:W-:Y:S06]  /*5ee0*/  @P1 BRA `(.L_x_108) ;  /* 0x00000000000c1947 */ /* 0x000fec0003800000 */
[----:B------:R-:W-:Y:S04]  /*5ef0*/  SHF.L.U32 R0, R180, 0x1f, RZ ;  /* 0x0000001fb4007819 */ /* 0x000fe800000006ff */
[----:B------:R-:W1:Y:S02]  /*5f00*/  SYNCS.PHASECHK.TRANS64.TRYWAIT P1, [R3+URZ+0x30], R0 ;  /* 0x00003000030075a7 */ /* 0x000e6400080211ff */
[----:B-1----:R-:W-:Y:S05]  /*5f10*/  @!P1 BRA `(.L_x_109) ;  /* 0x0000006000689947 */ /* 0x002fea0003800000 */
.L_x_108:
[----:B------:R-:W-:Y:S05]  /*5f20*/  BSYNC B0 ;  /* 0x0000000000007941 */ /* 0x000fea0003800000 */
.L_x_107:
[----:B------:R-:W-:Y:S01]  /*5f30*/  ISETP.NE.AND P1, PT, R197, RZ, PT ;  /* 0x000000ffc500720c */ /* 0x000fe20003f25270 */
[----:B-1----:R-:W-:Y:S02]  /*5f40*/  VIADD R3, R3, 0x50 ;  /* 0x0000005003037836 */ /* 0x002fe40000000000 */
[----:B------:R-:W-:Y:S02]  /*5f50*/  IMAD.U32 R0, RZ, RZ, UR37 ;  /* 0x00000025ff007e24 */ /* 0x000fe4000f8e00ff */
[----:B------:R-:W-:Y:S03]  /*5f60*/  VIADD R181, R181, 0x1 ;  /* 0x00000001b5b57836 */ /* 0x000fe60000000000 */
[----:B------:R-:W-:Y:S05]  /*5f70*/  PRMT R0, R0, 0x654, R3 ;  /* 0x0000065400007816 */ /* 0x000fea0000000003 */
[----:B------:R1:W3:Y:S04]  /*5f80*/  @P1 LDS.128 R148, [R6] ;  /* 0x0000000006941984 */ /* 0x0002e80000000c00 */
[----:B------:R1:W1:Y:S04]  /*5f90*/  @P1 LDS.128 R156, [R5+0x20] ;  /* 0x00002000059c1984 */ /* 0x0002680000000c00 */
[----:B------:R1:W1:Y:S04]  /*5fa0*/  @P1 LDS.128 R152, [R7+0x10] ;  /* 0x0000100007981984 */ /* 0x0002680000000c00 */
[----:B------:R1:W1:Y:S01]  /*5fb0*/  @P1 LDS.128 R160, [R4+0x10] ;  /* 0x0000100004a01984 */ /* 0x0002620000000c00 */
[C---:B------:R-:W-:Y:S01]  /*5fc0*/  ISETP.NE.AND P1, PT, R181.reuse, 0x4, PT ;  /* 0x00000004b500780c */ /* 0x040fe20003f25270 */
[----:B------:R-:W-:Y:S01]  /*5fd0*/  @!PT LDS RZ, [RZ] ;  /* 0x00000000fffff984 */ /* 0x000fe20000000800 */
[----:B------:R-:W-:Y:S01]  /*5fe0*/  @!PT LDS RZ, [RZ] ;  /* 0x00000000fffff984 */ /* 0x000fe20000000800 */
[----:B------:R-:W-:Y:S01]  /*5ff0*/  @!PT LDS RZ, [RZ] ;  /* 0x00000000fffff984 */ /* 0x000fe20000000800 */
[----:B------:R-:W-:Y:S01]  /*6000*/  @!PT LDS RZ, [RZ] ;  /* 0x00000000fffff984 */ /* 0x000fe20000000800 */
[----:B------:R5:W-:Y:S06]  /*6010*/  MEMBAR.ALL.CTA ;  /* 0x0000000000007992 */ /* 0x000bec0000008000 */
[----:B-----5:R-:W5:Y:S01]  /*6020*/  FENCE.VIEW.ASYNC.S ;  /* 0x00000000000073c6 */ /* 0x020f620000000000 */
[----:B------:R-:W-:Y:S02]  /*6030*/  SEL R3, RZ, 0x1, P1 ;  /* 0x00000001ff037807 */ /* 0x000fe40000800000 */
[----:B------:R-:W-:Y:S02]  /*6040*/  SEL R181, R181, RZ, P1 ;  /* 0x000000ffb5b57207 */ /* 0x000fe40000800000 */
[----:B------:R-:W-:Y:S01]  /*6050*/  LOP3.LUT R180, R180, R3, RZ, 0x3c, !PT ;  /* 0x00000003b4b47212 */ /* 0x000fe200078e3cff */
[----:B-----5:R1:W-:Y:S06]  /*6060*/  SYNCS.ARRIVE.TRANS64.RED.A1T0 RZ, [R0+URZ], RZ ;  /* 0x000000ff00ff79a7 */ /* 0x0203ec00081004ff */
.L_x_106:
[----:B------:R-:W-:Y:S05]  /*6070*/  BSYNC B1 ;  /* 0x0000000000017941 */ /* 0x000fea0003800000 */
.L_x_105:
[----:B-1----:R-:W-:Y:S04]  /*6080*/  SHF.R.U32.HI R0, RZ, 0x15, R80 ;  /* 0x00000015ff007819 */ /* 0x002fe80000011650 */
[----:B------:R-:W-:Y:S01]  /*6090*/  LOP3.LUT P1, RZ, R0, 0x3, R173, 0x48, !PT ;  /* 0x0000000300ff7812 */ /* 0x000fe200078248ad */
[----:B------:R-:W-:Y:S01]  /*60a0*/  @!UPT UIADD3 URZ, UPT, UPT, URZ, URZ, URZ ;  /* 0x000000fffffff290 */ /* 0x000fe2000fffe0ff */
[----:B----4-:R-:W-:Y:S11]  /*60b0*/  @P0 BRA `(.L_x_110) ;  /* 0x0000000000080947 */ /* 0x010ff60003800000 */
[----:B------:R-:W1:Y:S02]  /*60c0*/  SYNCS.PHASECHK.TRANS64.TRYWAIT P0, [R191+URZ+0xa0], R2 ;  /* 0x0000a002bf0075a7 */ /* 0x000e6400080011ff */
[----:B-1----:R-:W-:Y:S05]  /*60d0*/  @!P0 BRA `(.L_x_111) ;  /* 0x00000060000c8947 */ /* 0x002fea0003800000 */
.L_x_110:
[----:B------:R-:W-:Y:S04]  /*60e0*/  BSSY.RECONVERGENT B6, `(.L_x_112) ;  /* 0x0000012000067945 */ /* 0x000fe80003800200 */
[----:B------:R-:W-:Y:S05]  /*60f0*/  @!P1 BRA `(.L_x_113) ;  /* 0x0000000000409947 */ /* 0x000fea0003800000 */
[----:B------:R-:W4:Y:S01]  /*6100*/  LDCU.64 UR8, c[0x4][0x78] ;  /* 0x01000f00ff0877ac */ /* 0x000f220008000a00 */
[----:B------:R-:W-:Y:S01]  /*6110*/  MOV R3, 0x0 ;  /* 0x0000000000037802 */ /* 0x000fe20000000f00 */
[----:B------:R-:W-:Y:S02]  /*6120*/  HFMA2 R12, -RZ, RZ, 0, 5.9604644775390625e-08 ;  /* 0x00000001ff0c7431 */ /* 0x000fe400000001ff */
[----:B------:R-:W-:Y:S02]  /*6130*/  IMAD.MOV.U32 R8, RZ, RZ, 0x192 ;  /* 0x00000192ff087424 */ /* 0x000fe400078e00ff */
[----:B------:R-:W-:Y:S01]  /*6140*/  IMAD.MOV.U32 R13, RZ, RZ, RZ ;  /* 0x000000ffff0d7224 */ /* 0x000fe200078e00ff */
[----:B------:R-:W5:Y:S01]  /*6150*/  LDCU.64 UR6, c[0x4][0x80] ;  /* 0x01001000ff0677ac */ /* 0x000f620008000a00 */
[----:B-1----:R-:W1:Y:S01]  /*6160*/  LDC.64 R2, c[0x4][R3] ;  /* 0x0100000003027b82 */ /* 0x002e620000000a00 */
[----:B------:R-:W2:Y:S01]  /*6170*/  LDCU.64 UR4, c[0x4][0x18] ;  /* 0x01000300ff0477ac */ /* 0x000ea20008000a00 */
[----:B----4-:R-:W-:Y:S01]  /*6180*/  MOV R5, UR9 ;  /* 0x0000000900057c02 */ /* 0x010fe20008000f00 */
[----:B------:R-:W-:Y:S01]  /*6190*/  IMAD.U32 R4, RZ, RZ, UR8 ;  /* 0x00000008ff047e24 */ /* 0x000fe2000f8e00ff */
[----:B-----5:R-:W-:Y:S01]  /*61a0*/  MOV R7, UR7 ;  /* 0x0000000700077c02 */ /* 0x020fe20008000f00 */
[----:B------:R-:W-:Y:S01]  /*61b0*/  IMAD.U32 R6, RZ, RZ, UR6 ;  /* 0x00000006ff067e24 */ /* 0x000fe2000f8e00ff */
[----:B--2---:R-:W-:Y:S01]  /*61c0*/  MOV R11, UR5 ;  /* 0x00000005000b7c02 */ /* 0x004fe20008000f00 */
[----:B------:R-:W-:Y:S02]  /*61d0*/  IMAD.U32 R10, RZ, RZ, UR4 ;  /* 0x00000004ff0a7e24 */ /* 0x000fe4000f8e00ff */
[----:B------:R-:W-:Y:S07]  /*61e0*/  LEPC R20, `(.L_x_113) ;  /* 0x000000001014794e */ /* 0x000fee0000000000 */
[----:B-1-3--:R-:W-:Y:S05]  /*61f0*/  CALL.ABS.NOINC R2 ;  /* 0x0000000002007343 */ /* 0x00afea0003c00000 */
.L_x_113:
[----:B------:R-:W-:Y:S05]  /*6200*/  BSYNC.RECONVERGENT B6 ;  /* 0x0000000000067941 */ /* 0x000fea0003800200 */
.L_x_112:
[-C--:B---3--:R-:W-:Y:S01]  /*6210*/  F2FP.F16.E5M2.UNPACK_B R83, R148.reuse ;  /* 0x00000094ff53723e */ /* 0x088fe200020004ff */
[----:B------:R-:W-:Y:S05]  /*6220*/  WARPSYNC.ALL ;  /* 0x0000000000007948 */ /* 0x000fea0003800000 */
[----:B------:R-:W-:Y:S01]  /*6230*/  R2UR UR4, R80 ;  /* 0x00000000500472ca */ /* 0x000fe200000e0000 */
[--C-:B------:R-:W-:Y:S01]  /*6240*/  HADD2.F32 R82, -RZ, R83.reuse.H0_H0 ;  /* 0x20000053ff527230 */ /* 0x100fe20000004100 */
[----:B------:R-:W-:Y:S01]  /*6250*/  F2FP.F16.E5M2.UNPACK_B R85, R148.H1 ;  /* 0x00000094ff55723e */ /* 0x000fe200030004ff */
[----:B------:R-:W-:Y:S01]  /*6260*/  HADD2.F32 R83, -RZ, R83.H1_H1 ;  /* 0x30000053ff537230 */ /* 0x000fe20000004100 */
[-C--:B------:R-:W-:Y:S01]  /*6270*/  F2FP.F16.E5M2.UNPACK_B R87, R149.reuse ;  /* 0x00000095ff57723e */ /* 0x080fe200020004ff */
[----:B------:R-:W-:Y:S01]  /*6280*/  BSSY.RECONVERGENT B0, `(.L_x_114) ;  /* 0x000011d000007945 */ /* 0x000fe20003800200 */
[----:B------:R-:W-:Y:S01]  /*6290*/  F2FP.F16.E5M2.UNPACK_B R89, R149.H1 ;  /* 0x00000095ff59723e */ /* 0x000fe200030004ff */
[----:B------:R-:W-:Y:S01]  /*62a0*/  HADD2.F32 R84, -RZ, R85.H0_H0 ;  /* 0x20000055ff547230 */ /* 0x000fe20000004100 */
[-C--:B------:R-:W-:Y:S01]  /*62b0*/  F2FP.F16.E5M2.UNPACK_B R91, R150.reuse ;  /* 0x00000096ff5b723e */ /* 0x080fe200020004ff */
[----:B------:R-:W-:Y:S01]  /*62c0*/  HADD2.F32 R88, -RZ, R87.H1_H1 ;  /* 0x30000057ff587230 */ /* 0x000fe20000004100 */
[----:B------:R-:W-:Y:S01]  /*62d0*/  F2FP.F16.E5M2.UNPACK_B R93, R150.H1 ;  /* 0x00000096ff5d723e */ /* 0x000fe200030004ff */
[----:B------:R-:W-:Y:S01]  /*62e0*/  HADD2.F32 R86, -RZ, R85.H1_H1 ;  /* 0x30000055ff567230 */ /* 0x000fe20000004100 */
[-C--:B------:R-:W-:Y:S01]  /*62f0*/  F2FP.F16.E5M2.UNPACK_B R95, R151.reuse ;  /* 0x00000097ff5f723e */ /* 0x080fe200020004ff */
[----:B------:R-:W2:Y:S01]  /*6300*/  LDTM.x64 R4, tmem[UR4] ;  /* 0x00000004000479ee */ /* 0x000ea20008340000 */
[----:B------:R-:W-:Y:S01]  /*6310*/  F2FP.F16.E5M2.UNPACK_B R97, R151.H1 ;  /* 0x00000097ff61723e */ /* 0x000fe200030004ff */
[----:B------:R-:W-:Y:S01]  /*6320*/  HADD2.F32 R85, -RZ, R87.H0_H0 ;  /* 0x20000057ff557230 */ /* 0x000fe20000004100 */
[-C--:B------:R-:W-:Y:S01]  /*6330*/  F2FP.F16.E5M2.UNPACK_B R99, R152.reuse ;  /* 0x00000098ff63723e */ /* 0x080fe200020004ff */
[----:B------:R-:W-:Y:S01]  /*6340*/  HADD2.F32 R87, -RZ, R89.H0_H0 ;  /* 0x20000059ff577230 */ /* 0x000fe20000004100 */
[----:B------:R-:W-:Y:S01]  /*6350*/  F2FP.F16.E5M2.UNPACK_B R101, R152.H1 ;  /* 0x00000098ff65723e */ /* 0x000fe200030004ff */
[----:B------:R-:W-:Y:S01]  /*6360*/  HADD2.F32 R92, -RZ, R91.H1_H1 ;  /* 0x3000005bff5c7230 */ /* 0x000fe20000004100 */
[----:B------:R-:W-:Y:S01]  /*6370*/  SHF.L.U32 R199, R176, 0x4, RZ ;  /* 0x00000004b0c77819 */ /* 0x000fe200000006ff */
[----:B------:R-:W-:Y:S01]  /*6380*/  HADD2.F32 R96, -RZ, R95.H1_H1 ;  /* 0x3000005fff607230 */ /* 0x000fe20000004100 */
[----:B------:R-:W-:Y:S01]  /*6390*/  SHF.L.U32 R205, R175, 0x4, RZ ;  /* 0x00000004afcd7819 */ /* 0x000fe200000006ff */
[----:B------:R-:W-:Y:S01]  /*63a0*/  HADD2.F32 R100, -RZ, R99.H1_H1 ;  /* 0x30000063ff647230 */ /* 0x000fe20000004100 */
[----:B------:R-:W-:Y:S01]  /*63b0*/  SHF.L.U32 R198, R184, 0x4, RZ ;  /* 0x00000004b8c67819 */ /* 0x000fe200000006ff */
[----:B------:R-:W-:Y:S01]  /*63c0*/  HADD2.F32 R90, -RZ, R89.H1_H1 ;  /* 0x30000059ff5a7230 */ /* 0x000fe20000004100 */
[----:B------:R-:W-:Y:S01]  /*63d0*/  IADD3 R195, PT, PT, R186, R205, RZ ;  /* 0x000000cdbac37210 */ /* 0x000fe20007ffe0ff */
[----:B------:R-:W-:Y:S01]  /*63e0*/  HADD2.F32 R89, -RZ, R91.H0_H0 ;  /* 0x2000005bff597230 */ /* 0x000fe20000004100 */
[-C--:B------:R-:W-:Y:S01]  /*63f0*/  F2FP.F16.E5M2.UNPACK_B R103, R153.reuse ;  /* 0x00000099ff67723e */ /* 0x080fe200020004ff */
[--C-:B------:R-:W-:Y:S01]  /*6400*/  HADD2.F32 R91, -RZ, R93.reuse.H0_H0 ;  /* 0x2000005dff5b7230 */ /* 0x100fe20000004100 */
[----:B------:R-:W-:Y:S01]  /*6410*/  F2FP.F16.E5M2.UNPACK_B R105, R153.H1 ;  /* 0x00000099ff69723e */ /* 0x000fe200030004ff */
[----:B------:R-:W-:Y:S01]  /*6420*/  HADD2.F32 R94, -RZ, R93.H1_H1 ;  /* 0x3000005dff5e7230 */ /* 0x000fe20000004100 */
[-C--:B------:R-:W-:Y:S01]  /*6430*/  F2FP.F16.E5M2.UNPACK_B R107, R154.reuse ;  /* 0x0000009aff6b723e */ /* 0x080fe200020004ff */
[----:B------:R-:W-:Y:S01]  /*6440*/  HADD2.F32 R93, -RZ, R95.H0_H0 ;  /* 0x2000005fff5d7230 */ /* 0x000fe20000004100 */
[----:B------:R-:W-:Y:S01]  /*6450*/  F2FP.F16.E5M2.UNPACK_B R109, R154.H1 ;  /* 0x0000009aff6d723e */ /* 0x000fe200030004ff */
[----:B------:R-:W-:Y:S01]  /*6460*/  HADD2.F32 R104, -RZ, R103.H1_H1 ;  /* 0x30000067ff687230 */ /* 0x000fe20000004100 */
[----:B------:R-:W-:Y:S01]  /*6470*/  F2FP.F16.E5M2.UNPACK_B R111, R155 ;  /* 0x0000009bff6f723e */ /* 0x000fe200020004ff */
[C---:B--2---:R-:W-:Y:S01]  /*6480*/  FMUL R0, R78.reuse, R4 ;  /* 0x000000044e007220 */ /* 0x044fe20000400000 */
[C---:B-1----:R-:W-:Y:S01]  /*6490*/  FMUL R2, R78.reuse, R5 ;  /* 0x000000054e027220 */ /* 0x042fe20000400000 */
[C---:B------:R-:W-:Y:S01]  /*64a0*/  FMUL R4, R78.reuse, R8 ;  /* 0x000000084e047220 */ /* 0x040fe20000400000 */
[C---:B------:R-:W-:Y:S01]  /*64b0*/  FMUL R5, R78.reuse, R9 ;  /* 0x000000094e057220 */ /* 0x040fe20000400000 */
[C---:B------:R-:W-:Y:S01]  /*64c0*/  FFMA R0, R81.reuse, R82, R0 ;  /* 0x0000005251007223 */ /* 0x040fe20000000000 */
[C---:B------:R-:W-:Y:S01]  /*64d0*/  FFMA R2, R81.reuse, R83, R2 ;  /* 0x0000005351027223 */ /* 0x040fe20000000002 */
[C---:B------:R-:W-:Y:S01]  /*64e0*/  FMUL R8, R78.reuse, R12 ;  /* 0x0000000c4e087220 */ /* 0x040fe20000400000 */
[C---:B------:R-:W-:Y:S01]  /*64f0*/  FMUL R9, R78.reuse, R13 ;  /* 0x0000000d4e097220 */ /* 0x040fe20000400000 */
[C---:B------:R-:W-:Y:S01]  /*6500*/  FMUL R12, R78.reuse, R16 ;  /* 0x000000104e0c7220 */ /* 0x040fe20000400000 */
[C---:B------:R-:W-:Y:S01]  /*6510*/  FMUL R13, R78.reuse, R17 ;  /* 0x000000114e0d7220 */ /* 0x040fe20000400000 */
[C---:B------:R-:W-:Y:S01]  /*6520*/  FMUL R16, R78.reuse, R20 ;  /* 0x000000144e107220 */ /* 0x040fe20000400000 */
[C---:B------:R-:W-:Y:S01]  /*6530*/  FMUL R17, R78.reuse, R21 ;  /* 0x000000154e117220 */ /* 0x040fe20000400000 */
[C---:B------:R-:W-:Y:S01]  /*6540*/  FMUL R20, R78.reuse, R24 ;  /* 0x000000184e147220 */ /* 0x040fe20000400000 */
[C---:B------:R-:W-:Y:S01]  /*6550*/  FMUL R21, R78.reuse, R25 ;  /* 0x000000194e157220 */ /* 0x040fe20000400000 */
[----:B------:R-:W-:Y:S02]  /*6560*/  HADD2.F32 R108, -RZ, R107.H1_H1 ;  /* 0x3000006bff6c7230 */ /* 0x000fe40000004100 */
[C---:B------:R-:W-:Y:S01]  /*6570*/  FMUL R24, R78.reuse, R28 ;  /* 0x0000001c4e187220 */ /* 0x040fe20000400000 */
[C---:B------:R-:W-:Y:S01]  /*6580*/  FMUL R25, R78.reuse, R29 ;  /* 0x0000001d4e197220 */ /* 0x040fe20000400000 */
[----:B------:R-:W-:Y:S02]  /*6590*/  HADD2.F32 R112, -RZ, R111.H1_H1 ;  /* 0x3000006fff707230 */ /* 0x000fe40000004100 */
[C---:B------:R-:W-:Y:S01]  /*65a0*/  FMUL R28, R78.reuse, R32 ;  /* 0x000000204e1c7220 */ /* 0x040fe20000400000 */
[C---:B------:R-:W-:Y:S01]  /*65b0*/  FMUL R29, R78.reuse, R33 ;  /* 0x000000214e1d7220 */ /* 0x040fe20000400000 */
[C---:B------:R-:W-:Y:S01]  /*65c0*/  FMUL R32, R78.reuse, R36 ;  /* 0x000000244e207220 */ /* 0x040fe20000400000 */
[----:B------:R-:W-:Y:S01]  /*65d0*/  F2FP.F16.E5M2.UNPACK_B R113, R155.H1 ;  /* 0x0000009bff71723e */ /* 0x000fe200030004ff */
[C---:B------:R-:W-:Y:S01]  /*65e0*/  FMUL R33, R78.reuse, R37 ;  /* 0x000000254e217220 */ /* 0x040fe20000400000 */
[C---:B------:R-:W-:Y:S01]  /*65f0*/  FMUL R36, R78.reuse, R40 ;  /* 0x000000284e247220 */ /* 0x040fe20000400000 */
[----:B------:R-:W-:Y:S01]  /*6600*/  F2FP.F16.E5M2.UNPACK_B R115, R156 ;  /* 0x0000009cff73723e */ /* 0x000fe200020004ff */
[C---:B------:R-:W-:Y:S01]  /*6610*/  FMUL R37, R78.reuse, R41 ;  /* 0x000000294e257220 */ /* 0x040fe20000400000 */
[C---:B------:R-:W-:Y:S01]  /*6620*/  FMUL R40, R78.reuse, R44 ;  /* 0x0000002c4e287220 */ /* 0x040fe20000400000 */
[----:B------:R-:W-:Y:S01]  /*6630*/  F2FP.F16.E5M2.UNPACK_B R117, R156.H1 ;  /* 0x0000009cff75723e */ /* 0x000fe200030004ff */
[C---:B------:R-:W-:Y:S01]  /*6640*/  FMUL R41, R78.reuse, R45 ;  /* 0x0000002d4e297220 */ /* 0x040fe20000400000 */
[----:B------:R-:W-:Y:S02]  /*6650*/  HADD2.F32 R116, -RZ, R115.H1_H1 ;  /* 0x30000073ff747230 */ /* 0x000fe40000004100 */
        /* <DEDUP_REMOVED lines=21> */
[C---:B------:R-:W-:Y:S01]  /*67b0*/  FFMA R3, R81.reuse, R84, R3 ;  /* 0x0000005451037223 */ /* 0x040fe20000000003 */
[----:B------:R-:W-:Y:S01]  /*67c0*/  F2FP.F16.E5M2.UNPACK_B R131, R160 ;  /* 0x000000a0ff83723e */ /* 0x000fe200020004ff */
[C---:B------:R-:W-:Y:S01]  /*67d0*/  FFMA R7, R81.reuse, R86, R7 ;  /* 0x0000005651077223 */ /* 0x040fe20000000007 */
[C---:B------:R-:W-:Y:S01]  /*67e0*/  FFMA R4, R81.reuse, R85, R4 ;  /* 0x0000005551047223 */ /* 0x040fe20000000004 */
[----:B------:R-:W-:Y:S01]  /*67f0*/  F2FP.F16.E5M2.UNPACK_B R133, R160.H1 ;  /* 0x000000a0ff85723e */ /* 0x000fe200030004ff */
[----:B------:R-:W-:Y:S01]  /*6800*/  FFMA R5, R81, R88, R5 ;  /* 0x0000005851057223 */ /* 0x000fe20000000005 */
[----:B------:R-:W-:Y:S01]  /*6810*/  HADD2.F32 R132, -RZ, R131.H1_H1 ;  /* 0x30000083ff847230 */ /* 0x000fe20000004100 */
[----:B------:R-:W-:Y:S01]  /*6820*/  F2FP.SATFINITE.E5M2.F32.PACK_AB_MERGE_C R193, R7, R3, RZ ;  /* 0x0000000307c1723e */ /* 0x000fe200048060ff */
[C---:B------:R-:W-:Y:S01]  /*6830*/  FMUL R6, R78.reuse, R10 ;  /* 0x0000000a4e067220 */ /* 0x040fe20000400000 */
[C---:B------:R-:W-:Y:S01]  /*6840*/  FMUL R11, R78.reuse, R11 ;  /* 0x0000000b4e0b7220 */ /* 0x040fe20000400000 */
[----:B------:R-:W-:Y:S01]  /*6850*/  FMUL R10, R78, R14 ;  /* 0x0000000e4e0a7220 */ /* 0x000fe20000400000 */
[----:B------:R-:W-:Y:S01]  /*6860*/  F2FP.F16.E5M2.UNPACK_B R135, R161 ;  /* 0x000000a1ff87723e */ /* 0x000fe200020004ff */
[C---:B------:R-:W-:Y:S01]  /*6870*/  FFMA R6, R81.reuse, R87, R6 ;  /* 0x0000005751067223 */ /* 0x040fe20000000006 */
[----:B------:R-:W-:Y:S01]  /*6880*/  F2FP.SATFINITE.E5M2.F32.PACK_AB_MERGE_C R200, R2, R0, R193 ;  /* 0x0000000002c8723e */ /* 0x000fe200048060c1 */
[C---:B------:R-:W-:Y:S01]  /*6890*/  FFMA R11, R81.reuse, R90, R11 ;  /* 0x0000005a510b7223 */ /* 0x040fe2000000000b */
[----:B------:R-:W-:Y:S01]  /*68a0*/  IADD3 R193, PT, PT, R186, R199, RZ ;  /* 0x000000c7bac17210 */ /* 0x000fe20007ffe0ff */
[C---:B------:R-:W-:Y:S01]  /*68b0*/  FFMA R8, R81.reuse, R89, R8 ;  /* 0x0000005951087223 */ /* 0x040fe20000000008 */
[C---:B------:R-:W-:Y:S01]  /*68c0*/  FFMA R9, R81.reuse, R92, R9 ;  /* 0x0000005c51097223 */ /* 0x040fe20000000009 */
[----:B------:R-:W-:Y:S01]  /*68d0*/  HADD2.F32 R95, -RZ, R97.H0_H0 ;  /* 0x20000061ff5f7230 */ /* 0x000fe20000004100 */
[----:B------:R-:W-:Y:S01]  /*68e0*/  IADD3 R194, PT, PT, R198, R193, RZ ;  /* 0x000000c1c6c27210 */ /* 0x000fe20007ffe0ff */
[----:B------:R-:W-:Y:S01]  /*68f0*/  FFMA R10, R81, R91, R10 ;  /* 0x0000005b510a7223 */ /* 0x000fe2000000000a */
[----:B------:R-:W-:Y:S01]  /*6900*/  F2FP.SATFINITE.E5M2.F32.PACK_AB_MERGE_C R201, R11, R6, RZ ;  /* 0x000000060bc9723e */ /* 0x000fe200048060ff */
[----:B------:R-:W-:Y:S02]  /*6910*/  HADD2.F32 R136, -RZ, R135.H1_H1 ;  /* 0x30000087ff887230 */ /* 0x000fe40000004100 */
[C---:B------:R-:W-:Y:S01]  /*6920*/  FMUL R15, R78.reuse, R15 ;  /* 0x0000000f4e0f7220 */ /* 0x040fe20000400000 */
[----:B------:R-:W-:Y:S01]  /*6930*/  HADD2.F32 R98, -RZ, R97.H1_H1 ;  /* 0x30000061ff627230 */ /* 0x000fe20000004100 */
[----:B------:R-:W-:Y:S01]  /*6940*/  F2FP.SATFINITE.E5M2.F32.PACK_AB_MERGE_C R201, R5, R4, R201 ;  /* 0x0000000405c9723e */ /* 0x000fe200048060c9 */
[----:B------:R-:W-:Y:S02]  /*6950*/  HADD2.F32 R97, -RZ, R99.H0_H0 ;  /* 0x20000063ff617230 */ /* 0x000fe40000004100 */
[C---:B------:R-:W-:Y:S01]  /*6960*/  FFMA R15, R81.reuse, R94, R15 ;  /* 0x0000005e510f7223 */ /* 0x040fe2000000000f */
[C---:B------:R-:W-:Y:S01]  /*6970*/  FFMA R12, R81.reuse, R93, R12 ;  /* 0x0000005d510c7223 */ /* 0x040fe2000000000c */
[----:B------:R-:W-:Y:S01]  /*6980*/  FFMA R13, R81, R96, R13 ;  /* 0x00000060510d7223 */ /* 0x000fe2000000000d */
[C---:B------:R-:W-:Y:S01]  /*6990*/  FMUL R14, R78.reuse, R18 ;  /* 0x000000124e0e7220 */ /* 0x040fe20000400000 */
[C---:B------:R-:W-:Y:S01]  /*69a0*/  FMUL R19, R78.reuse, R19 ;  /* 0x000000134e137220 */ /* 0x040fe20000400000 */
[--C-:B------:R-:W-:Y:S01]  /*69b0*/  HADD2.F32 R99, -RZ, R101.reuse.H0_H0 ;  /* 0x20000065ff637230 */ /* 0x100fe20000004100 */
[----:B------:R-:W-:Y:S01]  /*69c0*/  F2FP.SATFINITE.E5M2.F32.PACK_AB_MERGE_C R202, R15, R10, RZ ;  /* 0x0000000a0fca723e */ /* 0x000fe200048060ff */
[C---:B------:R-:W-:Y:S01]  /*69d0*/  FFMA R14, R81.reuse, R95, R14 ;  /* 0x0000005f510e7223 */ /* 0x040fe2000000000e */
[C---:B------:R-:W-:Y:S01]  /*69e0*/  FFMA R19, R81.reuse, R98, R19 ;  /* 0x0000006251137223 */ /* 0x040fe20000000013 */
[----:B------:R-:W-:Y:S01]  /*69f0*/  FFMA R16, R81, R97, R16 ;  /* 0x0000006151107223 */ /* 0x000fe20000000010 */
[----:B------:R-:W-:Y:S01]  /*6a00*/  F2FP.F16.E5M2.UNPACK_B R137, R161.H1 ;  /* 0x000000a1ff89723e */ /* 0x000fe200030004ff */
[----:B------:R-:W-:Y:S01]  /*6a10*/  HADD2.F32 R102, -RZ, R101.H1_H1 ;  /* 0x30000065ff667230 */ /* 0x000fe20000004100 */
[----:B------:R-:W-:Y:S01]  /*6a20*/  F2FP.SATFINITE.E5M2.F32.PACK_AB_MERGE_C R202, R9, R8, R202 ;  /* 0x0000000809ca723e */ /* 0x000fe200048060ca */
[----:B------:R-:W-:Y:S01]  /*6a30*/  FFMA R17, R81, R100, R17 ;  /* 0x0000006451117223 */ /* 0x000fe20000000011 */
[----:B------:R-:W-:Y:S01]  /*6a40*/  F2FP.SATFINITE.E5M2.F32.PACK_AB_MERGE_C R203, R19, R14, RZ ;  /* 0x0000000e13cb723e */ /* 0x000fe200048060ff */
[----:B------:R-:W-:Y:S02]  /*6a50*/  HADD2.F32 R101, -RZ, R103.H0_H0 ;  /* 0x20000067ff657230 */ /* 0x000fe40000004100 */
[C---:B------:R-:W-:Y:S01]  /*6a60*/  FMUL R18, R78.reuse, R22 ;  /* 0x000000164e127220 */ /* 0x040fe20000400000 */
[C---:B------:R-:W-:Y:S01]  /*6a70*/  FMUL R23, R78.reuse, R23 ;  /* 0x000000174e177220 */ /* 0x040fe20000400000 */
[--C-:B------:R-:W-:Y:S01]  /*6a80*/  HADD2.F32 R103, -RZ, R105.reuse.H0_H0 ;  /* 0x20000069ff677230 */ /* 0x100fe20000004100 */
[----:B------:R-:W-:Y:S01]  /*6a90*/  F2FP.SATFINITE.E5M2.F32.PACK_AB_MERGE_C R203, R13, R12, R203 ;  /* 0x0000000c0dcb723e */ /* 0x000fe200048060cb */
[C---:B------:R-:W-:Y:S01]  /*6aa0*/  FFMA R18, R81.reuse, R99, R18 ;  /* 0x0000006351127223 */ /* 0x040fe20000000012 */
[C---:B------:R-:W-:Y:S01]  /*6ab0*/  FFMA R23, R81.reuse, R102, R23 ;  /* 0x0000006651177223 */ /* 0x040fe20000000017 */
[C---:B------:R-:W-:Y:S01]  /*6ac0*/  FFMA R20, R81.reuse, R101, R20 ;  /* 0x0000006551147223 */ /* 0x040fe20000000014 */
[----:B------:R-:W-:Y:S01]  /*6ad0*/  HADD2.F32 R106, -RZ, R105.H1_H1 ;  /* 0x30000069ff6a7230 */ /* 0x000fe20000004100 */
[----:B------:R1:W-:Y:S01]  /*6ae0*/  STS.128 [R172+UR49+0x8200], R200 ;  /* 0x008200c8ac007988 */ /* 0x0003e20008000c31 */
        /* <DEDUP_REMOVED lines=10> */
[----:B------:R-:W-:Y:S01]  /*6b90*/  F2FP.F16.E5M2.UNPACK_B R139, R162 ;  /* 0x000000a2ff8b723e */ /* 0x000fe200020004ff */
[----:B------:R-:W-:Y:S02]  /*6ba0*/  HADD2.F32 R110, -RZ, R109.H1_H1 ;  /* 0x3000006dff6e7230 */ /* 0x000fe40000004100 */
[----:B------:R-:W-:Y:S01]  /*6bb0*/  FFMA R25, R81, R108, R25 ;  /* 0x0000006c51197223 */ /* 0x000fe20000000019 */
[----:B------:R-:W-:Y:S01]  /*6bc0*/  F2FP.SATFINITE.E5M2.F32.PACK_AB_MERGE_C R209, R27, R22, RZ ;  /* 0x000000161bd1723e */ /* 0x000fe200048060ff */
[----:B------:R-:W-:Y:S02]  /*6bd0*/  HADD2.F32 R109, -RZ, R111.H0_H0 ;  /* 0x2000006fff6d7230 */ /* 0x000fe40000004100 */
[C---:B------:R-:W-:Y:S01]  /*6be0*/  FMUL R26, R78.reuse, R30 ;  /* 0x0000001e4e1a7220 */ /* 0x040fe20000400000 */
[----:B------:R-:W-:Y:S01]  /*6bf0*/  HADD2.F32 R140, -RZ, R139.H1_H1 ;  /* 0x3000008bff8c7230 */ /* 0x000fe20000004100 */
[----:B------:R-:W-:Y:S01]  /*6c00*/  F2FP.SATFINITE.E5M2.F32.PACK_AB_MERGE_C R209, R21, R20, R209 ;  /* 0x0000001415d1723e */ /* 0x000fe200048060d1 */
[C---:B------:R-:W-:Y:S01]  /*6c10*/  FMUL R31, R78.reuse, R31 ;  /* 0x0000001f4e1f7220 */ /* 0x040fe20000400000 */
[--C-:B------:R-:W-:Y:S02]  /*6c20*/  HADD2.F32 R111, -RZ, R113.reuse.H0_H0 ;  /* 0x20000071ff6f7230 */ /* 0x100fe40000004100 */
[C---:B------:R-:W-:Y:S01]  /*6c30*/  FFMA R26, R81.reuse, R107, R26 ;  /* 0x0000006b511a7223 */ /* 0x040fe2000000001a */
[----:B------:R-:W-:Y:S02]  /*6c40*/  HADD2.F32 R114, -RZ, R113.H1_H1 ;  /* 0x30000071ff727230 */ /* 0x000fe40000004100 */
[C---:B------:R-:W-:Y:S01]  /*6c50*/  FFMA R31, R81.reuse, R110, R31 ;  /* 0x0000006e511f7223 */ /* 0x040fe2000000001f */
[C---:B------:R-:W-:Y:S01]  /*6c60*/  FFMA R28, R81.reuse, R109, R28 ;  /* 0x0000006d511c7223 */ /* 0x040fe2000000001c */
[----:B------:R-:W-:Y:S01]  /*6c70*/  F2FP.F16.E5M2.UNPACK_B R141, R162.H1 ;  /* 0x000000a2ff8d723e */ /* 0x000fe200030004ff */
[----:B------:R-:W-:Y:S01]  /*6c80*/  FFMA R29, R81, R112, R29 ;  /* 0x00000070511d7223 */ /* 0x000fe2000000001d */
[----:B------:R-:W-:Y:S01]  /*6c90*/  HADD2.F32 R113, -RZ, R115.H0_H0 ;  /* 0x20000073ff717230 */ /* 0x000fe20000004100 */
[----:B------:R-:W-:Y:S01]  /*6ca0*/  F2FP.SATFINITE.E5M2.F32.PACK_AB_MERGE_C R210, R31, R26, RZ ;  /* 0x0000001a1fd2723e */ /* 0x000fe200048060ff */
        /* <DEDUP_REMOVED lines=8> */
[----:B------:R-:W-:Y:S01]  /*6d30*/  FFMA R33, R81, R116, R33 ;  /* 0x0000007451217223 */ /* 0x000fe20000000021 */
[----:B------:R-:W-:Y:S01]  /*6d40*/  HADD2.F32 R118, -RZ, R117.H1_H1 ;  /* 0x30000075ff767230 */ /* 0x000fe20000004100 */
        /* <DEDUP_REMOVED lines=8> */
[----:B------:R-:W-:Y:S01]  /*6dd0*/  HADD2.F32 R122, -RZ, R121.H1_H1 ;  /* 0x30000079ff7a7230 */ /* 0x000fe20000004100 */
[----:B------:R1:W-:Y:S01]  /*6de0*/  STS.128 [R193+0x8010], R208 ;  /* 0x008010d0c1007388 */ /* 0x0003e20000000c00 */
[----:B------:R-:W-:Y:S02]  /*6df0*/  HADD2.F32 R121, -RZ, R123.H0_H0 ;  /* 0x2000007bff797230 */ /* 0x000fe40000004100 */
[C---:B------:R-:W-:Y:S01]  /*6e00*/  FFMA R39, R81.reuse, R118, R39 ;  /* 0x0000007651277223 */ /* 0x040fe20000000027 */
[C---:B------:R-:W-:Y:S01]  /*6e10*/  FFMA R36, R81.reuse, R117, R36 ;  /* 0x0000007551247223 */ /* 0x040fe20000000024 */
[----:B------:R-:W-:Y:S01]  /*6e20*/  F2FP.F16.E5M2.UNPACK_B R145, R163.H1 ;  /* 0x000000a3ff91723e */ /* 0x000fe200030004ff */
[----:B------:R-:W-:Y:S01]  /*6e30*/  FFMA R37, R81, R120, R37 ;  /* 0x0000007851257223 */ /* 0x000fe20000000025 */
[C---:B------:R-:W-:Y:S01]  /*6e40*/  FMUL R38, R78.reuse, R42 ;  /* 0x0000002a4e267220 */ /* 0x040fe20000400000 */
[----:B------:R-:W-:Y:S01]  /*6e50*/  F2FP.SATFINITE.E5M2.F32.PACK_AB_MERGE_C R212, R39, R34, RZ ;  /* 0x0000002227d4723e */ /* 0x000fe200048060ff */
[C---:B------:R-:W-:Y:S01]  /*6e60*/  FMUL R43, R78.reuse, R43 ;  /* 0x0000002b4e2b7220 */ /* 0x040fe20000400000 */
[--C-:B------:R-:W-:Y:S02]  /*6e70*/  HADD2.F32 R123, -RZ, R125.reuse.H0_H0 ;  /* 0x2000007dff7b7230 */ /* 0x100fe40000004100 */
[----:B------:R-:W-:Y:S01]  /*6e80*/  FFMA R38, R81, R119, R38 ;  /* 0x0000007751267223 */ /* 0x000fe20000000026 */
[----:B------:R-:W-:Y:S01]  /*6e90*/  F2FP.SATFINITE.E5M2.F32.PACK_AB_MERGE_C R212, R33, R32, R212 ;  /* 0x0000002021d4723e */ /* 0x000fe200048060d4 */
[C---:B------:R-:W-:Y:S01]  /*6ea0*/  FFMA R43, R81.reuse, R122, R43 ;  /* 0x0000007a512b7223 */ /* 0x040fe2000000002b */
[----:B------:R-:W-:Y:S01]  /*6eb0*/  FFMA R40, R81, R121, R40 ;  /* 0x0000007951287223 */ /* 0x000fe20000000028 */
[----:B------:R-:W-:Y:S01]  /*6ec0*/  ISETP.NE.AND P0, PT, R189, RZ, PT ;  /* 0x000000ffbd00720c */ /* 0x000fe20003f05270 */
[----:B------:R-:W-:Y:S01]  /*6ed0*/  FFMA R41, R81, R124, R41 ;  /* 0x0000007c51297223 */ /* 0x000fe20000000029 */
[----:B------:R-:W-:Y:S01]  /*6ee0*/  HADD2.F32 R126, -RZ, R125.H1_H1 ;  /* 0x3000007dff7e7230 */ /* 0x000fe20000004100 */
[----:B------:R-:W-:Y:S01]  /*6ef0*/  F2FP.SATFINITE.E5M2.F32.PACK_AB_MERGE_C R213, R43, R38, RZ ;  /* 0x000000262bd5723e */ /* 0x000fe200048060ff */
[----:B------:R-:W-:Y:S02]  /*6f00*/  HADD2.F32 R125, -RZ, R127.H0_H0 ;  /* 0x2000007fff7d7230 */ /* 0x000fe40000004100 */
[C---:B------:R-:W-:Y:S01]  /*6f10*/  FMUL R42, R78.reuse, R46 ;  /* 0x0000002e4e2a7220 */ /* 0x040fe20000400000 */
[----:B------:R-:W-:Y:S01]  /*6f20*/  FMUL R47, R78, R47 ;  /* 0x0000002f4e2f7220 */ /* 0x000fe20000400000 */
[--C-:B------:R-:W-:Y:S01]  /*6f30*/  HADD2.F32 R127, -RZ, R129.reuse.H0_H0 ;  /* 0x20000081ff7f7230 */ /* 0x100fe20000004100 */
[----:B------:R-:W-:Y:S01]  /*6f40*/  F2FP.SATFINITE.E5M2.F32.PACK_AB_MERGE_C R213, R37, R36, R213 ;  /* 0x0000002425d5723e */ /* 0x000fe200048060d5 */
[C---:B------:R-:W-:Y:S01]  /*6f50*/  FFMA R42, R81.reuse, R123, R42 ;  /* 0x0000007b512a7223 */ /* 0x040fe2000000002a */
[C---:B------:R-:W-:Y:S01]  /*6f60*/  FFMA R47, R81.reuse, R126, R47 ;  /* 0x0000007e512f7223 */ /* 0x040fe2000000002f */
[C---:B------:R-:W-:Y:S01]  /*6f70*/  FFMA R44, R81.reuse, R125, R44 ;  /* 0x0000007d512c7223 */ /* 0x040fe2000000002c */
[----:B------:R-:W-:Y:S01]  /*6f80*/  ISETP.NE.AND P6, PT, R204, RZ, PT ;  /* 0x000000ffcc00720c */ /* 0x000fe20003fc5270 */
[----:B------:R-:W-:Y:S01]  /*6f90*/  FFMA R45, R81, R128, R45 ;  /* 0x00000080512d7223 */ /* 0x000fe2000000002d */
[----:B------:R-:W-:Y:S01]  /*6fa0*/  HADD2.F32 R130, -RZ, R129.H1_H1 ;  /* 0x30000081ff827230 */ /* 0x000fe20000004100 */
[----:B------:R-:W-:Y:S01]  /*6fb0*/  F2FP.SATFINITE.E5M2.F32.PACK_AB_MERGE_C R214, R47, R42, RZ ;  /* 0x0000002a2fd6723e */ /* 0x000fe200048060ff */
[----:B------:R-:W-:Y:S02]  /*6fc0*/  HADD2.F32 R129, -RZ, R131.H0_H0 ;  /* 0x20000083ff817230 */ /* 0x000fe40000004100 */
[C---:B------:R-:W-:Y:S01]  /*6fd0*/  FMUL R46, R78.reuse, R50 ;  /* 0x000000324e2e7220 */ /* 0x040fe20000400000 */
[C---:B------:R-:W-:Y:S01]  /*6fe0*/  FMUL R51, R78.reuse, R51 ;  /* 0x000000334e337220 */ /* 0x040fe20000400000 */
[--C-:B------:R-:W-:Y:S02]  /*6ff0*/  HADD2.F32 R131, -RZ, R133.reuse.H0_H0 ;  /* 0x20000085ff837230 */ /* 0x100fe40000004100 */
[C---:B------:R-:W-:Y:S01]  /*7000*/  FMUL R50, R78.reuse, R54 ;  /* 0x000000364e327220 */ /* 0x040fe20000400000 */
[C---:B------:R-:W-:Y:S01]  /*7010*/  FFMA R46, R81.reuse, R127, R46 ;  /* 0x0000007f512e7223 */ /* 0x040fe2000000002e */
[----:B------:R-:W-:Y:S02]  /*7020*/  HADD2.F32 R134, -RZ, R133.H1_H1 ;  /* 0x30000085ff867230 */ /* 0x000fe40000004100 */
[C---:B------:R-:W-:Y:S01]  /*7030*/  FFMA R51, R81.reuse, R130, R51 ;  /* 0x0000008251337223 */ /* 0x040fe20000000033 */
[----:B------:R-:W-:Y:S02]  /*7040*/  HADD2.F32 R133, -RZ, R135.H0_H0 ;  /* 0x20000087ff857230 */ /* 0x000fe40000004100 */
[C---:B------:R-:W-:Y:S01]  /*7050*/  FMUL R55, R78.reuse, R55 ;  /* 0x000000374e377220 */ /* 0x040fe20000400000 */
[C---:B------:R-:W-:Y:S01]  /*7060*/  FFMA R48, R81.reuse, R129, R48 ;  /* 0x0000008151307223 */ /* 0x040fe20000000030 */
[C---:B------:R-:W-:Y:S01]  /*7070*/  FFMA R49, R81.reuse, R132, R49 ;  /* 0x0000008451317223 */ /* 0x040fe20000000031 */
[--C-:B------:R-:W-:Y:S02]  /*7080*/  HADD2.F32 R135, -RZ, R137.reuse.H0_H0 ;  /* 0x20000089ff877230 */ /* 0x100fe40000004100 */
[C---:B------:R-:W-:Y:S01]  /*7090*/  FFMA R50, R81.reuse, R131, R50 ;  /* 0x0000008351327223 */ /* 0x040fe20000000032 */
[----:B------:R-:W-:Y:S02]  /*70a0*/  HADD2.F32 R138, -RZ, R137.H1_H1 ;  /* 0x30000089ff8a7230 */ /* 0x000fe40000004100 */
[C---:B------:R-:W-:Y:S01]  /*70b0*/  FMUL R54, R78.reuse, R58 ;  /* 0x0000003a4e367220 */ /* 0x040fe20000400000 */
[----:B------:R-:W-:Y:S02]  /*70c0*/  HADD2.F32 R137, -RZ, R139.H0_H0 ;  /* 0x2000008bff897230 */ /* 0x000fe40000004100 */
[C---:B------:R-:W-:Y:S01]  /*70d0*/  FFMA R55, R81.reuse, R134, R55 ;  /* 0x0000008651377223 */ /* 0x040fe20000000037 */
        /* <DEDUP_REMOVED lines=16> */
[----:B------:R-:W-:Y:S01]  /*71e0*/  FFMA R63, R81, R142, R63 ;  /* 0x0000008e513f7223 */ /* 0x000fe2000000003f */
[----:B------:R-:W-:Y:S01]  /*71f0*/  FMUL R67, R78, R67 ;  /* 0x000000434e437220 */ /* 0x000fe20000400000 */
[----:B------:R-:W-:Y:S01]  /*7200*/  F2FP.SATFINITE.E5M2.F32.PACK_AB_MERGE_C R215, R51, R46, RZ ;  /* 0x0000002e33d7723e */ /* 0x000fe200048060ff */
[C---:B------:R-:W-:Y:S01]  /*7210*/  FFMA R60, R81.reuse, R141, R60 ;  /* 0x0000008d513c7223 */ /* 0x040fe2000000003c */
[C---:B------:R-:W-:Y:S01]  /*7220*/  FFMA R61, R81.reuse, R144, R61 ;  /* 0x00000090513d7223 */ /* 0x040fe2000000003d */
[C---:B------:R-:W-:Y:S01]  /*7230*/  FFMA R62, R81.reuse, R143, R62 ;  /* 0x0000008f513e7223 */ /* 0x040fe2000000003e */
[----:B------:R-:W-:Y:S01]  /*7240*/  FFMA R67, R81, R146, R67 ;  /* 0x0000009251437223 */ /* 0x000fe20000000043 */
[----:B------:R-:W-:Y:S02]  /*7250*/  F2FP.SATFINITE.E5M2.F32.PACK_AB_MERGE_C R214, R41, R40, R214 ;  /* 0x0000002829d6723e */ /* 0x000fe400048060d6 */
[----:B------:R-:W-:Y:S02]  /*7260*/  F2FP.SATFINITE.E5M2.F32.PACK_AB_MERGE_C R215, R45, R44, R215 ;  /* 0x0000002c2dd7723e */ /* 0x000fe400048060d7 */
[----:B------:R-:W-:Y:S02]  /*7270*/  F2FP.SATFINITE.E5M2.F32.PACK_AB_MERGE_C R216, R55, R50, RZ ;  /* 0x0000003237d8723e */ /* 0x000fe400048060ff */
[----:B------:R-:W-:Y:S01]  /*7280*/  F2FP.SATFINITE.E5M2.F32.PACK_AB_MERGE_C R217, R59, R54, RZ ;  /* 0x000000363bd9723e */ /* 0x000fe200048060ff */
[----:B------:R1:W-:Y:S01]  /*7290*/  STS.128 [R195+0x8020], R212 ;  /* 0x008020d4c3007388 */ /* 0x0003e20000000c00 */
[----:B------:R-:W-:Y:S02]  /*72a0*/  F2FP.SATFINITE.E5M2.F32.PACK_AB_MERGE_C R218, R63, R58, RZ ;  /* 0x0000003a3fda723e */ /* 0x000fe400048060ff */
[----:B------:R-:W-:Y:S02]  /*72b0*/  F2FP.SATFINITE.E5M2.F32.PACK_AB_MERGE_C R219, R67, R62, RZ ;  /* 0x0000003e43db723e */ /* 0x000fe400048060ff */
[----:B------:R-:W-:Y:S02]  /*72c0*/  F2FP.SATFINITE.E5M2.F32.PACK_AB_MERGE_C R216, R49, R48, R216 ;  /* 0x0000003031d8723e */ /* 0x000fe400048060d8 */
[----:B------:R-:W-:Y:S02]  /*72d0*/  F2FP.SATFINITE.E5M2.F32.PACK_AB_MERGE_C R217, R53, R52, R217 ;  /* 0x0000003435d9723e */ /* 0x000fe400048060d9 */
[----:B------:R-:W-:Y:S02]  /*72e0*/  F2FP.SATFINITE.E5M2.F32.PACK_AB_MERGE_C R218, R57, R56, R218 ;  /* 0x0000003839da723e */ /* 0x000fe400048060da */
[----:B------:R-:W-:Y:S02]  /*72f0*/  F2FP.SATFINITE.E5M2.F32.PACK_AB_MERGE_C R219, R61, R60, R219 ;  /* 0x0000003c3ddb723e */ /* 0x000fe400048060db */
[----:B------:R-:W-:Y:S02]  /*7300*/  LEA R206, R181, UR49, 0x3 ;  /* 0x00000031b5ce7c11 */ /* 0x000fe4000f8e18ff */
[----:B------:R-:W-:Y:S01]  /*7310*/  @P6 SHF.L.U32 R207, R180, 0x1f, RZ ;  /* 0x0000001fb4cf6819 */ /* 0x000fe200000006ff */
[----:B------:R1:W-:Y:S01]  /*7320*/  STS.128 [R194+0x8010], R216 ;  /* 0x008010d8c2007388 */ /* 0x0003e20000000c00 */
[----:B------:R-:W-:Y:S01]  /*7330*/  @!PT LDS RZ, [RZ] ;  /* 0x00000000fffff984 */ /* 0x000fe20000000800 */
[----:B------:R-:W-:Y:S01]  /*7340*/  @!PT LDS RZ, [RZ] ;  /* 0x00000000fffff984 */ /* 0x000fe20000000800 */
[----:B------:R-:W-:Y:S01]  /*7350*/  @!PT LDS RZ, [RZ] ;  /* 0x00000000fffff984 */ /* 0x000fe20000000800 */
[----:B------:R-:W-:Y:S01]  /*7360*/  @!PT LDS RZ, [RZ] ;  /* 0x00000000fffff984 */ /* 0x000fe20000000800 */
[----:B------:R2:W-:Y:S07]  /*7370*/  MEMBAR.ALL.CTA ;  /* 0x0000000000007992 */ /* 0x0005ee0000008000 */
[----:B--2---:R-:W2:Y:S02]  /*7380*/  FENCE.VIEW.ASYNC.S ;  /* 0x00000000000073c6 */ /* 0x004ea40000000000 */
[----:B--2---:R-:W-:Y:S06]  /*7390*/  BAR.SYNC.DEFER_BLOCKING 0x1, 0x80 ;  /* 0x0042000000007b1d */ /* 0x004fec0000010000 */
[----:B------:R-:W-:Y:S05]  /*73a0*/  @P0 BRA `(.L_x_115) ;  /* 0x0000000000280947 */ /* 0x000fea0003800000 */
[----:B------:R-:W-:Y:S02]  /*73b0*/  UIADD3 UR4, UPT, UPT, UR49, 0x8200, URZ ;  /* 0x0000820031047890 */ /* 0x000fe4000fffe0ff */
[----:B------:R-:W-:Y:S01]  /*73c0*/  UIADD3 UR6, UP0, UPT, UR52, 0x680, URZ ;  /* 0x0000068034067890 */ /* 0x000fe2000ff1e0ff */
[----:B------:R-:W-:Y:S03]  /*73d0*/  UMOV UR43, UR36 ;  /* 0x00000024002b7c82 */ /* 0x000fe60008000000 */
[----:B------:R-:W-:Y:S01]  /*73e0*/  MOV R188, UR4 ;  /* 0x0000000400bc7c02 */ /* 0x000fe20008000f00 */
[----:B------:R-:W-:Y:S03]  /*73f0*/  UIADD3.X UR7, UPT, UPT, URZ, UR53, URZ, UP0, !UPT ;  /* 0x00000035ff077290 */ /* 0x000fe600087fe4ff */
[----:B------:R-:W-:Y:S11]  /*7400*/  R2UR UR40, R188 ;  /* 0x00000000bc2872ca */ /* 0x000ff600000e0000 */
[----:B------:R-:W-:Y:S02]  /*7410*/  @!UPT UIADD3 URZ, UPT, UPT, URZ, URZ, URZ ;  /* 0x000000fffffff290 */ /* 0x000fe4000fffe0ff */
[----:B------:R2:W-:Y:S01]  /*7420*/  UTMASTG.3D [UR40], [UR6] ;  /* 0x00000028060073b5 */ /* 0x0005e20008010000 */
[----:B------:R0:W-:Y:S01]  /*7430*/  UTMACMDFLUSH ;  /* 0x00000000000079b7 */ /* 0x0001e20000000000 */
[----:B--2---:R-:W-:Y:S04]  /*7440*/  DEPBAR.LE SB0, 0x1 ;  /* 0x000080400000791a */ /* 0x004fe80000000000 */
.L_x_115:
[----:B------:R-:W-:Y:S05]  /*7450*/  BSYNC.RECONVERGENT B0 ;  /* 0x0000000000007941 */ /* 0x000fea0003800200 */
.L_x_114:
[----:B------:R-:W-:Y:S06]  /*7460*/  BAR.SYNC.DEFER_BLOCKING 0x1, 0x80 ;  /* 0x0042000000007b1d */ /* 0x000fec0000010000 */
[----:B------:R-:W2:Y:S01]  /*7470*/  @P6 SYNCS.PHASECHK.TRANS64.TRYWAIT P0, [R206+URZ+0x30], R207 ;  /* 0x000030cfce0065a7 */ /* 0x000ea200080011ff */
[----:B------:R-:W-:Y:S01]  /*7480*/  BSSY B1, `(.L_x_116) ;  /* 0x0000023000017945 */ /* 0x000fe20003800000 */
[----:B--2---:R-:W-:Y:S03]  /*7490*/  @P6 SEL R196, RZ, 0x1, !P0 ;  /* 0x00000001ffc46807 */ /* 0x004fe60004000000 */
[----:B------:R-:W-:Y:S05]  /*74a0*/  @!P6 BRA `(.L_x_117) ;  /* 0x000000000080e947 */ /* 0x000fea0003800000 */
[----:B------:R-:W-:Y:S01]  /*74b0*/  ISETP.NE.AND P1, PT, R197, RZ, PT ;  /* 0x000000ffc500720c */ /* 0x000fe20003f25270 */
[----:B------:R-:W-:Y:S01]  /*74c0*/  BSSY B0, `(.L_x_118) ;  /* 0x000000a000007945 */ /* 0x000fe20003800000 */
[----:B------:R-:W-:Y:S11]  /*74d0*/  ISETP.NE.AND P0, PT, R196, RZ, PT ;  /* 0x000000ffc400720c */ /* 0x000ff60003f05270 */
[----:B------:R-:W-:Y:S04]  /*74e0*/  @P1 IMAD R0, R181, 0x2000, R186 ;  /* 0x00002000b5001824 */ /* 0x000fe800078e02ba */
[C---:B------:R-:W-:Y:S01]  /*74f0*/  @P1 IMAD.IADD R5, R0.reuse, 0x1, R199 ;  /* 0x0000000100051824 */ /* 0x040fe200078e02c7 */
[----:B------:R-:W-:Y:S03]  /*7500*/  @P1 IADD3 R4, PT, PT, R0, R205, RZ ;  /* 0x000000cd00041210 */ /* 0x000fe60007ffe0ff */
[----:B------:R-:W-:Y:S01]  /*7510*/  @P1 IMAD.IADD R2, R198, 0x1, R5 ;  /* 0x00000001c6021824 */ /* 0x000fe200078e0205 */
[----:B------:R-:W-:Y:S06]  /*7520*/  @P0 BRA `(.L_x_119) ;  /* 0x00000000000c0947 */ /* 0x000fec0003800000 */
[----:B------:R-:W-:Y:S04]  /*7530*/  SHF.L.U32 R3, R180, 0x1f, RZ ;  /* 0x0000001fb4037819 */ /* 0x000fe800000006ff */
[----:B------:R-:W2:Y:S02]  /*7540*/  SYNCS.PHASECHK.TRANS64.TRYWAIT P0, [R206+URZ+0x30], R3 ;  /* 0x00003003ce0075a7 */ /* 0x000ea400080011ff */
[----:B--2---:R-:W-:Y:S05]  /*7550*/  @!P0 BRA `(.L_x_120) ;  /* 0x0000004c00008947 */ /* 0x004fea0003800000 */
.L_x_119:
[----:B------:R-:W-:Y:S05]  /*7560*/  BSYNC B0 ;  /* 0x0000000000007941 */ /* 0x000fea0003800000 */
.L_x_118:
[----:B------:R-:W-:Y:S01]  /*7570*/  ISETP.NE.AND P0, PT, R197, RZ, PT ;  /* 0x000000ffc500720c */ /* 0x000fe20003f05270 */
[----:B--2---:R-:W-:Y:S02]  /*7580*/  VIADD R206, R206, 0x50 ;  /* 0x00000050cece7836 */ /* 0x004fe40000000000 */
[----:B------:R-:W-:Y:S02]  /*7590*/  IMAD.U32 R3, RZ, RZ, UR37 ;  /* 0x00000025ff037e24 */ /* 0x000fe4000f8e00ff */
[----:B------:R-:W-:Y:S03]  /*75a0*/  VIADD R181, R181, 0x1 ;  /* 0x00000001b5b57836 */ /* 0x000fe60000000000 */
[----:B------:R-:W-:Y:S05]  /*75b0*/  PRMT R3, R3, 0x654, R206 ;  /* 0x0000065403037816 */ /* 0x000fea00000000ce */
[----:B------:R2:W3:Y:S04]  /*75c0*/  @P0 LDS.128 R148, [R0] ;  /* 0x0000000000940984 */ /* 0x0004e80000000c00 */
[----:B------:R2:W4:Y:S04]  /*75d0*/  @P0 LDS.128 R156, [R4+0x20] ;  /* 0x00002000049c0984 */ /* 0x0005280000000c00 */
        /* <DEDUP_REMOVED lines=9> */
[----:B------:R-:W-:Y:S01]  /*7670*/  SEL R181, R181, RZ, P0 ;  /* 0x000000ffb5b57207 */ /* 0x000fe20000000000 */
[----:B-----5:R5:W-:Y:S02]  /*7680*/  SYNCS.ARRIVE.TRANS64.RED.A1T0 RZ, [R3+URZ], RZ ;  /* 0x000000ff03ff79a7 */ /* 0x020be400081004ff */
[----:B-----5:R-:W-:Y:S04]  /*7690*/  SEL R3, RZ, 0x1, P0 ;  /* 0x00000001ff037807 */ /* 0x020fe80000000000 */
[----:B--234-:R-:W-:Y:S02]  /*76a0*/  LOP3.LUT R180, R180, R3, RZ, 0x3c, !PT ;  /* 0x00000003b4b47212 */ /* 0x01cfe400078e3cff */
.L_x_117:
[----:B------:R-:W-:Y:S05]  /*76b0*/  BSYNC B1 ;  /* 0x0000000000017941 */ /* 0x000fea0003800000 */
.L_x_116:
[----:B------:R-:W-:Y:S01]  /*76c0*/  VIADD R0, R80, 0x40 ;  /* 0x0000004050007836 */ /* 0x000fe20000000000 */
[----:B------:R-:W-:Y:S04]  /*76d0*/  BSSY.RECONVERGENT B6, `(.L_x_121) ;  /* 0x0000015000067945 */ /* 0x000fe80003800200 */
[----:B------:R-:W-:Y:S04]  /*76e0*/  SHF.R.U32.HI R0, RZ, 0x15, R0 ;  /* 0x00000015ff007819 */ /* 0x000fe80000011600 */
[----:B------:R-:W-:Y:S11]  /*76f0*/  LOP3.LUT P0, RZ, R0, 0x3, R173, 0x48, !PT ;  /* 0x0000000300ff7812 */ /* 0x000ff600078048ad */
[----:B------:R-:W-:Y:S02]  /*7700*/  @!UPT UIADD3 URZ, UPT, UPT, URZ, URZ, URZ ;  /* 0x000000fffffff290 */ /* 0x000fe4000fffe0ff */
[----:B------:R-:W-:Y:S05]  /*7710*/  @!P0 BRA `(.L_x_122) ;  /* 0x0000000000408947 */ /* 0x000fea0003800000 */
[----:B------:R-:W2:Y:S01]  /*7720*/  LDCU.64 UR8, c[0x4][0x78] ;  /* 0x01000f00ff0877ac */ /* 0x000ea20008000a00 */
[----:B------:R-:W-:Y:S01]  /*7730*/  MOV R3, 0x0 ;  /* 0x0000000000037802 */ /* 0x000fe20000000f00 */
[----:B------:R-:W-:Y:S02]  /*7740*/  HFMA2 R12, -RZ, RZ, 0, 5.9604644775390625e-08 ;  /* 0x00000001ff0c7431 */ /* 0x000fe400000001ff */
[----:B------:R-:W-:Y:S02]  /*7750*/  IMAD.MOV.U32 R8, RZ, RZ, 0x192 ;  /* 0x00000192ff087424 */ /* 0x000fe400078e00ff */
[----:B------:R-:W-:Y:S01]  /*7760*/  IMAD.MOV.U32 R13, RZ, RZ, RZ ;  /* 0x000000ffff0d7224 */ /* 0x000fe200078e00ff */
[----:B------:R-:W3:Y:S01]  /*7770*/  LDCU.64 UR6, c[0x4][0x80] ;  /* 0x01001000ff0677ac */ /* 0x000ee20008000a00 */
[----:B------:R-:W4:Y:S01]  /*7780*/  LDC.64 R2, c[0x4][R3] ;  /* 0x0100000003027b82 */ /* 0x000f220000000a00 */
[----:B------:R-:W5:Y:S01]  /*7790*/  LDCU.64 UR4, c[0x4][0x18] ;  /* 0x01000300ff0477ac */ /* 0x000f620008000a00 */
[----:B--2---:R-:W-:Y:S01]  /*77a0*/  MOV R5, UR9 ;  /* 0x0000000900057c02 */ /* 0x004fe20008000f00 */
[----:B------:R-:W-:Y:S01]  /*77b0*/  IMAD.U32 R4, RZ, RZ, UR8 ;  /* 0x00000008ff047e24 */ /* 0x000fe2000f8e00ff */
[----:B---3--:R-:W-:Y:S01]  /*77c0*/  MOV R7, UR7 ;  /* 0x0000000700077c02 */ /* 0x008fe20008000f00 */
[----:B------:R-:W-:Y:S01]  /*77d0*/  IMAD.U32 R6, RZ, RZ, UR6 ;  /* 0x00000006ff067e24 */ /* 0x000fe2000f8e00ff */
[----:B-----5:R-:W-:Y:S01]  /*77e0*/  MOV R11, UR5 ;  /* 0x00000005000b7c02 */ /* 0x020fe20008000f00 */
[----:B------:R-:W-:Y:S02]  /*77f0*/  IMAD.U32 R10, RZ, RZ, UR4 ;  /* 0x00000004ff0a7e24 */ /* 0x000fe4000f8e00ff */
[----:B------:R-:W-:Y:S07]  /*7800*/  LEPC R20, `(.L_x_122) ;  /* 0x000000001014794e */ /* 0x000fee0000000000 */
[----:B-1--4-:R-:W-:Y:S05]  /*7810*/  CALL.ABS.NOINC R2 ;  /* 0x0000000002007343 */ /* 0x012fea0003c00000 */
.L_x_122:
[----:B------:R-:W-:Y:S05]  /*7820*/  BSYNC.RECONVERGENT B6 ;  /* 0x0000000000067941 */ /* 0x000fea0003800200 */
.L_x_121:
[----:B------:R-:W-:Y:S01]  /*7830*/  F2FP.F16.E5M2.UNPACK_B R4, R149 ;  /* 0x00000095ff04723e */ /* 0x000fe200020004ff */
[----:B------:R-:W-:Y:S05]  /*7840*/  WARPSYNC.ALL ;  /* 0x0000000000007948 */ /* 0x000fea0003800000 */
[----:B------:R-:W-:Y:S01]  /*7850*/  R2UR UR4, R80 ;  /* 0x00000000500472ca */ /* 0x000fe200000e0000 */
[--C-:B------:R-:W-:Y:S01]  /*7860*/  HADD2.F32 R88, -RZ, R4.reuse.H0_H0 ;  /* 0x20000004ff587230 */ /* 0x100fe20000004100 */
[-C--:B------:R-:W-:Y:S01]  /*7870*/  F2FP.F16.E5M2.UNPACK_B R0, R148.reuse ;  /* 0x00000094ff00723e */ /* 0x080fe200020004ff */
[----:B------:R-:W-:Y:S01]  /*7880*/  HADD2.F32 R83, -RZ, R4.H1_H1 ;  /* 0x30000004ff537230 */ /* 0x000fe20000004100 */
[----:B------:R-:W-:Y:S01]  /*7890*/  F2FP.F16.E5M2.UNPACK_B R4, R151 ;  /* 0x00000097ff04723e */ /* 0x000fe200020004ff */
[----:B------:R-:W-:Y:S01]  /*78a0*/  BSSY.RECONVERGENT B0, `(.L_x_123) ;  /* 0x0000116000007945 */ /* 0x000fe20003800200 */
[----:B------:R-:W-:Y:S01]  /*78b0*/  F2FP.F16.E5M2.UNPACK_B R3, R148.H1 ;  /* 0x00000094ff03723e */ /* 0x000fe200030004ff */
[--C-:B------:R-:W-:Y:S01]  /*78c0*/  HADD2.F32 R2, -RZ, R0.reuse.H0_H0 ;  /* 0x20000000ff027230 */ /* 0x100fe20000004100 */
[----:B-1----:R-:W-:Y:S01]  /*78d0*/  F2FP.F16.E5M2.UNPACK_B R135, R162 ;  /* 0x000000a2ff87723e */ /* 0x002fe200020004ff */
[----:B------:R-:W-:Y:S01]  /*78e0*/  HADD2.F32 R82, -RZ, R0.H1_H1 ;  /* 0x30000000ff527230 */ /* 0x000fe20000004100 */
[----:B------:R-:W-:Y:S01]  /*78f0*/  F2FP.F16.E5M2.UNPACK_B R0, R149.H1 ;  /* 0x00000095ff00723e */ /* 0x000fe200030004ff */
[--C-:B------:R-:W-:Y:S01]  /*7900*/  HADD2.F32 R84, -RZ, R3.reuse.H0_H0 ;  /* 0x20000003ff547230 */ /* 0x100fe20000004100 */
[----:B------:R-:W-:Y:S01]  /*7910*/  F2FP.F16.E5M2.UNPACK_B R125, R159.H1 ;  /* 0x0000009fff7d723e */ /* 0x000fe200030004ff */
[----:B------:R-:W-:Y:S01]  /*7920*/  HADD2.F32 R86, -RZ, R3.H1_H1 ;  /* 0x30000003ff567230 */ /* 0x000fe20000004100 */
[-C--:B------:R-:W-:Y:S01]  /*7930*/  F2FP.F16.E5M2.UNPACK_B R3, R150.reuse ;  /* 0x00000096ff03723e */ /* 0x080fe200020004ff */
[--C-:B------:R-:W-:Y:S01]  /*7940*/  HADD2.F32 R90, -RZ, R0.reuse.H0_H0 ;  /* 0x20000000ff5a7230 */ /* 0x100fe20000004100 */
[----:B------:R-:W-:Y:S01]  /*7950*/  ISETP.NE.AND P0, PT, R189, RZ, PT ;  /* 0x000000ffbd00720c */ /* 0x000fe20003f05270 */
[----:B------:R-:W-:Y:S01]  /*7960*/  HADD2.F32 R85, -RZ, R0.H1_H1 ;  /* 0x30000000ff557230 */ /* 0x000fe20000004100 */
[----:B------:R-:W-:Y:S01]  /*7970*/  F2FP.F16.E5M2.UNPACK_B R0, R150.H1 ;  /* 0x00000096ff00723e */ /* 0x000fe200030004ff */
[--C-:B------:R-:W-:Y:S01]  /*7980*/  HADD2.F32 R92, -RZ, R3.reuse.H0_H0 ;  /* 0x20000003ff5c7230 */ /* 0x100fe20000004100 */
[----:B------:R-:W-:Y:S01]  /*7990*/  ISETP.NE.AND P6, PT, R204, RZ, PT ;  /* 0x000000ffcc00720c */ /* 0x000fe20003fc5270 */
[----:B------:R-:W-:Y:S01]  /*79a0*/  HADD2.F32 R87, -RZ, R3.H1_H1 ;  /* 0x30000003ff577230 */ /* 0x000fe20000004100 */
[----:B------:R-:W-:Y:S01]  /*79b0*/  F2FP.F16.E5M2.UNPACK_B R3, R151.H1 ;  /* 0x00000097ff03723e */ /* 0x000fe200030004ff */
[--C-:B------:R-:W-:Y:S02]  /*79c0*/  HADD2.F32 R94, -RZ, R0.reuse.H0_H0 ;  /* 0x20000000ff5e7230 */ /* 0x100fe40000004100 */
[----:B------:R-:W-:Y:S01]  /*79d0*/  HADD2.F32 R89, -RZ, R0.H1_H1 ;  /* 0x30000000ff597230 */ /* 0x000fe20000004100 */
[-C--:B------:R-:W-:Y:S01]  /*79e0*/  F2FP.F16.E5M2.UNPACK_B R0, R152.reuse ;  /* 0x00000098ff00723e */ /* 0x080fe200020004ff */
[--C-:B------:R-:W-:Y:S02]  /*79f0*/  HADD2.F32 R96, -RZ, R4.reuse.H0_H0 ;  /* 0x20000004ff607230 */ /* 0x100fe40000004100 */
[----:B------:R-:W-:Y:S01]  /*7a00*/  HADD2.F32 R91, -RZ, R4.H1_H1 ;  /* 0x30000004ff5b7230 */ /* 0x000fe20000004100 */
[-C--:B------:R-:W-:Y:S01]  /*7a10*/  F2FP.F16.E5M2.UNPACK_B R4, R153.reuse ;  /* 0x00000099ff04723e */ /* 0x080fe200020004ff */
[--C-:B------:R-:W-:Y:S02]  /*7a20*/  HADD2.F32 R100, -RZ, R0.reuse.H0_H0 ;  /* 0x20000000ff647230 */ /* 0x100fe40000004100 */
[----:B------:R-:W-:Y:S01]  /*7a30*/  HADD2.F32 R95, -RZ, R0.H1_H1 ;  /* 0x30000000ff5f7230 */ /* 0x000fe20000004100 */
[----:B------:R-:W-:Y:S01]  /*7a40*/  F2FP.F16.E5M2.UNPACK_B R0, R153.H1 ;  /* 0x00000099ff00723e */ /* 0x000fe200030004ff */
[--C-:B------:R-:W-:Y:S02]  /*7a50*/  HADD2.F32 R98, -RZ, R3.reuse.H0_H0 ;  /* 0x20000003ff627230 */ /* 0x100fe40000004100 */
[----:B------:R-:W-:Y:S01]  /*7a60*/  HADD2.F32 R93, -RZ, R3.H1_H1 ;  /* 0x30000003ff5d7230 */ /* 0x000fe20000004100 */
[----:B------:R-:W-:Y:S01]  /*7a70*/  F2FP.F16.E5M2.UNPACK_B R3, R152.H1 ;  /* 0x00000098ff03723e */ /* 0x000fe200030004ff */
[--C-:B------:R-:W-:Y:S02]  /*7a80*/  HADD2.F32 R106, -RZ, R0.reuse.H0_H0 ;  /* 0x20000000ff6a7230 */ /* 0x100fe40000004100 */
[----:B------:R-:W-:Y:S01]  /*7a90*/  HADD2.F32 R101, -RZ, R0.H1_H1 ;  /* 0x30000000ff657230 */ /* 0x000fe20000004100 */
[-C--:B------:R-:W-:Y:S01]  /*7aa0*/  F2FP.F16.E5M2.UNPACK_B R0, R154.reuse.H1 ;  /* 0x0000009aff00723e */ /* 0x080fe200030004ff */
[--C-:B------:R-:W-:Y:S02]  /*7ab0*/  HADD2.F32 R104, -RZ, R4.reuse.H0_H0 ;  /* 0x20000004ff687230 */ /* 0x100fe40000004100 */
[----:B------:R-:W-:Y:S01]  /*7ac0*/  HADD2.F32 R99, -RZ, R4.H1_H1 ;  /* 0x30000004ff637230 */ /* 0x000fe20000004100 */
[----:B------:R-:W-:Y:S01]  /*7ad0*/  F2FP.F16.E5M2.UNPACK_B R4, R155 ;  /* 0x0000009bff04723e */ /* 0x000fe200020004ff */
[--C-:B------:R-:W-:Y:S02]  /*7ae0*/  HADD2.F32 R102, -RZ, R3.reuse.H0_H0 ;  /* 0x20000003ff667230 */ /* 0x100fe40000004100 */
[----:B------:R-:W-:Y:S01]  /*7af0*/  HADD2.F32 R97, -RZ, R3.H1_H1 ;  /* 0x30000003ff617230 */ /* 0x000fe20000004100 */
[----:B------:R-:W-:Y:S01]  /*7b00*/  F2FP.F16.E5M2.UNPACK_B R3, R154 ;  /* 0x0000009aff03723e */ /* 0x000fe200020004ff */
[--C-:B------:R-:W-:Y:S02]  /*7b10*/  HADD2.F32 R110, -RZ, R0.reuse.H0_H0 ;  /* 0x20000000ff6e7230 */ /* 0x100fe40000004100 */
[----:B------:R-:W-:Y:S01]  /*7b20*/  HADD2.F32 R105, -RZ, R0.H1_H1 ;  /* 0x30000000ff697230 */ /* 0x000fe20000004100 */
[-C--:B------:R-:W-:Y:S01]  /*7b30*/  F2FP.F16.E5M2.UNPACK_B R0, R156.reuse ;  /* 0x0000009cff00723e */ /* 0x080fe200020004ff */
[--C-:B------:R-:W-:Y:S02]  /*7b40*/  HADD2.F32 R112, -RZ, R4.reuse.H0_H0 ;  /* 0x20000004ff707230 */ /* 0x100fe40000004100 */
[----:B------:R-:W-:Y:S01]  /*7b50*/  HADD2.F32 R107, -RZ, R4.H1_H1 ;  /* 0x30000004ff6b7230 */ /* 0x000fe20000004100 */
[----:B------:R-:W-:Y:S01]  /*7b60*/  F2FP.F16.E5M2.UNPACK_B R4, R157 ;  /* 0x0000009dff04723e */ /* 0x000fe200020004ff */
[--C-:B------:R-:W-:Y:S02]  /*7b70*/  HADD2.F32 R108, -RZ, R3.reuse.H0_H0 ;  /* 0x20000003ff6c7230 */ /* 0x100fe40000004100 */
[----:B------:R-:W-:Y:S01]  /*7b80*/  HADD2.F32 R103, -RZ, R3.H1_H1 ;  /* 0x30000003ff677230 */ /* 0x000fe20000004100 */
[----:B------:R-:W-:Y:S01]  /*7b90*/  F2FP.F16.E5M2.UNPACK_B R3, R155.H1 ;  /* 0x0000009bff03723e */ /* 0x000fe200030004ff */
[--C-:B------:R-:W-:Y:S02]  /*7ba0*/  HADD2.F32 R116, -RZ, R0.reuse.H0_H0 ;  /* 0x20000000ff747230 */ /* 0x100fe40000004100 */
[----:B------:R-:W-:Y:S01]  /*7bb0*/  HADD2.F32 R111, -RZ, R0.H1_H1 ;  /* 0x30000000ff6f7230 */ /* 0x000fe20000004100 */
[----:B------:R-:W-:Y:S01]  /*7bc0*/  F2FP.F16.E5M2.UNPACK_B R0, R156.H1 ;  /* 0x0000009cff00723e */ /* 0x000fe200030004ff */
[--C-:B------:R-:W-:Y:S02]  /*7bd0*/  HADD2.F32 R120, -RZ, R4.reuse.H0_H0 ;  /* 0x20000004ff787230 */ /* 0x100fe40000004100 */
[----:B------:R-:W-:Y:S02]  /*7be0*/  HADD2.F32 R115, -RZ, R4.H1_H1 ;  /* 0x30000004ff737230 */ /* 0x000fe40000004100 */
[--C-:B------:R-:W-:Y:S01]  /*7bf0*/  HADD2.F32 R114, -RZ, R3.reuse.H0_H0 ;  /* 0x20000003ff727230 */ /* 0x100fe20000004100 */
[----:B------:R-:W1:Y:S01]  /*7c00*/  LDTM.x64 R4, tmem[UR4+0x40] ;  /* 0x00004004000479ee */ /* 0x000e620008340000 */
[----:B------:R-:W-:Y:S01]  /*7c10*/  HADD2.F32 R109, -RZ, R3.H1_H1 ;  /* 0x30000003ff6d7230 */ /* 0x000fe20000004100 */
[----:B------:R-:W-:Y:S01]  /*7c20*/  F2FP.F16.E5M2.UNPACK_B R3, R157.H1 ;  /* 0x0000009dff03723e */ /* 0x000fe200030004ff */
        /* <DEDUP_REMOVED lines=14> */
[----:B------:R-:W-:Y:S01]  /*7d10*/  F2FP.F16.E5M2.UNPACK_B R0, R160.H1 ;  /* 0x000000a0ff00723e */ /* 0x000fe200030004ff */
[--C-:B------:R-:W-:Y:S02]  /*7d20*/  HADD2.F32 R132, -RZ, R3.reuse.H0_H0 ;  /* 0x20000003ff847230 */ /* 0x100fe40000004100 */
[C---:B-1----:R-:W-:Y:S01]  /*7d30*/  FMUL R7, R78.reuse, R7 ;  /* 0x000000074e077220 */ /* 0x042fe20000400000 */
        /* <DEDUP_REMOVED lines=10> */
[C---:B------:R-:W-:Y:S01]  /*7de0*/  FMUL R0, R78.reuse, R4 ;  /* 0x000000044e007220 */ /* 0x040fe20000400000 */
[--C-:B------:R-:W-:Y:S01]  /*7df0*/  HADD2.F32 R140, -RZ, R135.reuse.H0_H0 ;  /* 0x20000087ff8c7230 */ /* 0x100fe20000004100 */
[----:B------:R-:W-:Y:S01]  /*7e00*/  F2FP.F16.E5M2.UNPACK_B R4, R163 ;  /* 0x000000a3ff04723e */ /* 0x000fe200020004ff */
[----:B------:R-:W-:Y:S02]  /*7e10*/  HADD2.F32 R135, -RZ, R135.H1_H1 ;  /* 0x30000087ff877230 */ /* 0x000fe40000004100 */
[C---:B------:R-:W-:Y:S01]  /*7e20*/  FFMA R0, R81.reuse, R2, R0 ;  /* 0x0000000251007223 */ /* 0x040fe20000000000 */
[C---:B------:R-:W-:Y:S01]  /*7e30*/  FMUL R2, R78.reuse, R5 ;  /* 0x000000054e027220 */ /* 0x040fe20000400000 */
[--C-:B------:R-:W-:Y:S01]  /*7e40*/  HADD2.F32 R142, -RZ, R3.reuse.H0_H0 ;  /* 0x20000003ff8e7230 */ /* 0x100fe20000004100 */
[----:B------:R-:W-:Y:S01]  /*7e50*/  F2FP.F16.E5M2.UNPACK_B R5, R163.H1 ;  /* 0x000000a3ff05723e */ /* 0x000fe200030004ff */
[----:B------:R-:W-:Y:S02]  /*7e60*/  HADD2.F32 R137, -RZ, R3.H1_H1 ;  /* 0x30000003ff897230 */ /* 0x000fe40000004100 */
[C---:B------:R-:W-:Y:S01]  /*7e70*/  FFMA R2, R81.reuse, R82, R2 ;  /* 0x0000005251027223 */ /* 0x040fe20000000002 */
[--C-:B------:R-:W-:Y:S02]  /*7e80*/  HADD2.F32 R82, -RZ, R4.reuse.H0_H0 ;  /* 0x20000004ff527230 */ /* 0x100fe40000004100 */
[C---:B------:R-:W-:Y:S01]  /*7e90*/  FMUL R3, R78.reuse, R6 ;  /* 0x000000064e037220 */ /* 0x040fe20000400000 */
[----:B------:R-:W-:Y:S02]  /*7ea0*/  HADD2.F32 R139, -RZ, R4.H1_H1 ;  /* 0x30000004ff8b7230 */ /* 0x000fe40000004100 */
[C---:B------:R-:W-:Y:S01]  /*7eb0*/  FMUL R4, R78.reuse, R9 ;  /* 0x000000094e047220 */ /* 0x040fe20000400000 */
[--C-:B------:R-:W-:Y:S02]  /*7ec0*/  HADD2.F32 R141, -RZ, R5.reuse.H1_H1 ;  /* 0x30000005ff8d7230 */ /* 0x100fe40000004100 */
[C---:B------:R-:W-:Y:S01]  /*7ed0*/  FFMA R3, R81.reuse, R84, R3 ;  /* 0x0000005451037223 */ /* 0x040fe20000000003 */
[----:B------:R-:W-:Y:S01]  /*7ee0*/  FFMA R7, R81, R86, R7 ;  /* 0x0000005651077223 */ /* 0x000fe20000000007 */
[----:B------:R-:W-:Y:S02]  /*7ef0*/  HADD2.F32 R84, -RZ, R5.H0_H0 ;  /* 0x20000005ff547230 */ /* 0x000fe40000004100 */
[C---:B------:R-:W-:Y:S01]  /*7f00*/  FMUL R5, R78.reuse, R10 ;  /* 0x0000000a4e057220 */ /* 0x040fe20000400000 */
[C---:B------:R-:W-:Y:S01]  /*7f10*/  FMUL R6, R78.reuse, R11 ;  /* 0x0000000b4e067220 */ /* 0x040fe20000400000 */
[C---:B------:R-:W-:Y:S01]  /*7f20*/  FMUL R11, R78.reuse, R16 ;  /* 0x000000104e0b7220 */ /* 0x040fe20000400000 */
[----:B------:R-:W-:Y:S01]  /*7f30*/  F2FP.SATFINITE.E5M2.F32.PACK_AB_MERGE_C R143, R7, R3, RZ ;  /* 0x00000003078f723e */ /* 0x000fe200048060ff */
[C---:B------:R-:W-:Y:S01]  /*7f40*/  FMUL R3, R78.reuse, R8 ;  /* 0x000000084e037220 */ /* 0x040fe20000400000 */
[C---:B------:R-:W-:Y:S01]  /*7f50*/  FMUL R7, R78.reuse, R12 ;  /* 0x0000000c4e077220 */ /* 0x040fe20000400000 */
[C---:B------:R-:W-:Y:S01]  /*7f60*/  FMUL R8, R78.reuse, R13 ;  /* 0x0000000d4e087220 */ /* 0x040fe20000400000 */
[C---:B------:R-:W-:Y:S01]  /*7f70*/  FMUL R12, R78.reuse, R17 ;  /* 0x000000114e0c7220 */ /* 0x040fe20000400000 */
[C---:B------:R-:W-:Y:S01]  /*7f80*/  FFMA R3, R81.reuse, R88, R3 ;  /* 0x0000005851037223 */ /* 0x040fe20000000003 */
[C---:B------:R-:W-:Y:S01]  /*7f90*/  FFMA R4, R81.reuse, R83, R4 ;  /* 0x0000005351047223 */ /* 0x040fe20000000004 */
[C---:B------:R-:W-:Y:S01]  /*7fa0*/  FFMA R5, R81.reuse, R90, R5 ;  /* 0x0000005a51057223 */ /* 0x040fe20000000005 */
[C---:B------:R-:W-:Y:S01]  /*7fb0*/  FFMA R6, R81.reuse, R85, R6 ;  /* 0x0000005551067223 */ /* 0x040fe20000000006 */
[C---:B------:R-:W-:Y:S01]  /*7fc0*/  FFMA R7, R81.reuse, R92, R7 ;  /* 0x0000005c51077223 */ /* 0x040fe20000000007 */
[C---:B------:R-:W-:Y:S01]  /*7fd0*/  FFMA R8, R81.reuse, R87, R8 ;  /* 0x0000005751087223 */ /* 0x040fe20000000008 */
[C---:B------:R-:W-:Y:S01]  /*7fe0*/  FMUL R16, R78.reuse, R21 ;  /* 0x000000154e107220 */ /* 0x040fe20000400000 */
[----:B------:R-:W-:Y:S01]  /*7ff0*/  FMUL R9, R78, R14 ;  /* 0x0000000e4e097220 */ /* 0x000fe20000400000 */
[----:B------:R-:W-:Y:S01]  /*8000*/  F2FP.SATFINITE.E5M2.F32.PACK_AB_MERGE_C R5, R6, R5, RZ ;  /* 0x000000050605723e */ /* 0x000fe200048060ff */
[C---:B------:R-:W-:Y:S01]  /*8010*/  FMUL R10, R78.reuse, R15 ;  /* 0x0000000f4e0a7220 */ /* 0x040fe20000400000 */
[C---:B------:R-:W-:Y:S01]  /*8020*/  FMUL R15, R78.reuse, R20 ;  /* 0x000000144e0f7220 */ /* 0x040fe20000400000 */
[C---:B------:R-:W-:Y:S01]  /*8030*/  FFMA R9, R81.reuse, R94, R9 ;  /* 0x0000005e51097223 */ /* 0x040fe20000000009 */
[C---:B------:R-:W-:Y:S01]  /*8040*/  FMUL R20, R78.reuse, R25 ;  /* 0x000000194e147220 */ /* 0x040fe20000400000 */
[C---:B------:R-:W-:Y:S01]  /*8050*/  FFMA R10, R81.reuse, R89, R10 ;  /* 0x00000059510a7223 */ /* 0x040fe2000000000a */
[C---:B------:R-:W-:Y:S01]  /*8060*/  FFMA R11, R81.reuse, R96, R11 ;  /* 0x00000060510b7223 */ /* 0x040fe2000000000b */
[C---:B------:R-:W-:Y:S01]  /*8070*/  FFMA R12, R81.reuse, R91, R12 ;  /* 0x0000005b510c7223 */ /* 0x040fe2000000000c */
[C---:B------:R-:W-:Y:S01]  /*8080*/  FMUL R13, R78.reuse, R18 ;  /* 0x000000124e0d7220 */ /* 0x040fe20000400000 */
[----:B------:R-:W-:Y:S01]  /*8090*/  FMUL R14, R78, R19 ;  /* 0x000000134e0e7220 */ /* 0x000fe20000400000 */
[----:B------:R-:W-:Y:S01]  /*80a0*/  F2FP.SATFINITE.E5M2.F32.PACK_AB_MERGE_C R9, R10, R9, RZ ;  /* 0x000000090a09723e */ /* 0x000fe200048060ff */
[C---:B------:R-:W-:Y:S01]  /*80b0*/  FMUL R19, R78.reuse, R24 ;  /* 0x000000184e137220 */ /* 0x040fe20000400000 */
        /* <DEDUP_REMOVED lines=17> */
[----:B------:R-:W-:Y:S01]  /*81d0*/  FMUL R27, R78, R32 ;  /* 0x000000204e1b7220 */ /* 0x000fe20000400000 */
[C---:B------:R-:W-:Y:S01]  /*81e0*/  FFMA R21, R81.reuse, R106, R21 ;  /* 0x0000006a51157223 */ /* 0x040fe20000000015 */
[C---:B------:R-:W-:Y:S01]  /*81f0*/  FFMA R22, R81.reuse, R101, R22 ;  /* 0x0000006551167223 */ /* 0x040fe20000000016 */
[----:B------:R-:W-:Y:S01]  /*8200*/  F2FP.SATFINITE.E5M2.F32.PACK_AB_MERGE_C R16, R16, R15, R17 ;  /* 0x0000000f1010723e */ /* 0x000fe20004806011 */
[C---:B------:R-:W-:Y:S01]  /*8210*/  FFMA R23, R81.reuse, R108, R23 ;  /* 0x0000006c51177223 */ /* 0x040fe20000000017 */
[C---:B------:R-:W-:Y:S01]  /*8220*/  FFMA R24, R81.reuse, R103, R24 ;  /* 0x0000006751187223 */ /* 0x040fe20000000018 */
[----:B------:R-:W-:Y:S01]  /*8230*/  FMUL R32, R78, R37 ;  /* 0x000000254e207220 */ /* 0x000fe20000400000 */
[----:B------:R-:W-:Y:S01]  /*8240*/  F2FP.SATFINITE.E5M2.F32.PACK_AB_MERGE_C R21, R22, R21, RZ ;  /* 0x000000151615723e */ /* 0x000fe200048060ff */
[C---:B------:R-:W-:Y:S01]  /*8250*/  FMUL R25, R78.reuse, R30 ;  /* 0x0000001e4e197220 */ /* 0x040fe20000400000 */
[C---:B------:R-:W-:Y:S01]  /*8260*/  FMUL R26, R78.reuse, R31 ;  /* 0x0000001f4e1a7220 */ /* 0x040fe20000400000 */
[----:B------:R-:W-:Y:S01]  /*8270*/  FMUL R31, R78, R36 ;  /* 0x000000244e1f7220 */ /* 0x000fe20000400000 */
[----:B------:R-:W-:Y:S01]  /*8280*/  F2FP.SATFINITE.E5M2.F32.PACK_AB_MERGE_C R17, R20, R19, R21 ;  /* 0x000000131411723e */ /* 0x000fe20004806015 */
        /* <DEDUP_REMOVED lines=8> */
[----:B------:R-:W-:Y:S01]  /*8310*/  FMUL R35, R78, R40 ;  /* 0x000000284e237220 */ /* 0x000fe20000400000 */
[C---:B------:R-:W-:Y:S01]  /*8320*/  FFMA R29, R81.reuse, R114, R29 ;  /* 0x00000072511d7223 */ /* 0x040fe2000000001d */
[----:B------:R-:W-:Y:S01]  /*8330*/  F2FP.SATFINITE.E5M2.F32.PACK_AB_MERGE_C R18, R24, R23, R18 ;  /* 0x000000171812723e */ /* 0x000fe20004806012 */
        /* <DEDUP_REMOVED lines=22> */
[C---:B------:R-:W-:Y:S01]  /*84a0*/  FMUL R41, R78.reuse, R46 ;  /* 0x0000002e4e297220 */ /* 0x040fe20000400000 */
[C---:B------:R-:W-:Y:S01]  /*84b0*/  FMUL R42, R78.reuse, R47 ;  /* 0x0000002f4e2a7220 */ /* 0x040fe20000400000 */
[C---:B------:R-:W-:Y:S01]  /*84c0*/  FFMA R40, R81.reuse, R119, R40 ;  /* 0x0000007751287223 */ /* 0x040fe20000000028 */
[--C-:B------:R-:W-:Y:S02]  /*84d0*/  HADD2.F32 R130, -RZ, R125.reuse.H0_H0 ;  /* 0x2000007dff827230 */ /* 0x100fe40000004100 */
[C---:B------:R-:W-:Y:S01]  /*84e0*/  FFMA R41, R81.reuse, R126, R41 ;  /* 0x0000007e51297223 */ /* 0x040fe20000000029 */
[----:B------:R-:W-:Y:S02]  /*84f0*/  HADD2.F32 R125, -RZ, R125.H1_H1 ;  /* 0x3000007dff7d7230 */ /* 0x000fe40000004100 */
[C---:B------:R-:W-:Y:S01]  /*8500*/  FMUL R45, R78.reuse, R50 ;  /* 0x000000324e2d7220 */ /* 0x040fe20000400000 */
[C---:B------:R-:W-:Y:S01]  /*8510*/  FFMA R42, R81.reuse, R121, R42 ;  /* 0x00000079512a7223 */ /* 0x040fe2000000002a */
[C---:B------:R-:W-:Y:S01]  /*8520*/  FMUL R46, R78.reuse, R51 ;  /* 0x000000334e2e7220 */ /* 0x040fe20000400000 */
[C---:B------:R-:W-:Y:S01]  /*8530*/  FFMA R43, R81.reuse, R128, R43 ;  /* 0x00000080512b7223 */ /* 0x040fe2000000002b */
[C---:B------:R-:W-:Y:S01]  /*8540*/  FMUL R47, R78.reuse, R52 ;  /* 0x000000344e2f7220 */ /* 0x040fe20000400000 */
        /* <DEDUP_REMOVED lines=10> */
[C---:B------:R-:W-:Y:S01]  /*85f0*/  FFMA R45, R81.reuse, R130, R45 ;  /* 0x00000082512d7223 */ /* 0x040fe2000000002d */
[C---:B------:R-:W-:Y:S01]  /*8600*/  FMUL R59, R78.reuse, R64 ;  /* 0x000000404e3b7220 */ /* 0x040fe20000400000 */
[C---:B------:R-:W-:Y:S01]  /*8610*/  FMUL R60, R78.reuse, R65 ;  /* 0x000000414e3c7220 */ /* 0x040fe20000400000 */
[C---:B------:R-:W-:Y:S01]  /*8620*/  FMUL R61, R78.reuse, R66 ;  /* 0x000000424e3d7220 */ /* 0x040fe20000400000 */
[----:B------:R-:W-:Y:S01]  /*8630*/  FMUL R62, R78, R67 ;  /* 0x000000434e3e7220 */ /* 0x000fe20000400000 */
[C---:B------:R-:W-:Y:S01]  /*8640*/  FFMA R46, R81.reuse, R125, R46 ;  /* 0x0000007d512e7223 */ /* 0x040fe2000000002e */
[----:B------:R-:W-:Y:S01]  /*8650*/  F2FP.SATFINITE.E5M2.F32.PACK_AB_MERGE_C R64, R2, R0, R143 ;  /* 0x000000000240723e */ /* 0x000fe2000480608f */
[C---:B------:R-:W-:Y:S01]  /*8660*/  FFMA R47, R81.reuse, R132, R47 ;  /* 0x00000084512f7223 */ /* 0x040fe2000000002f */
[----:B------:R-:W-:Y:S01]  /*8670*/  F2FP.SATFINITE.E5M2.F32.PACK_AB_MERGE_C R65, R4, R3, R5 ;  /* 0x000000030441723e */ /* 0x000fe20004806005 */
[C---:B------:R-:W-:Y:S01]  /*8680*/  FFMA R48, R81.reuse, R127, R48 ;  /* 0x0000007f51307223 */ /* 0x040fe20000000030 */
[----:B------:R-:W-:Y:S01]  /*8690*/  F2FP.SATFINITE.E5M2.F32.PACK_AB_MERGE_C R66, R8, R7, R9 ;  /* 0x000000070842723e */ /* 0x000fe20004806009 */
[C---:B------:R-:W-:Y:S01]  /*86a0*/  FFMA R49, R81.reuse, R134, R49 ;  /* 0x0000008651317223 */ /* 0x040fe20000000031 */
[----:B------:R-:W-:Y:S01]  /*86b0*/  F2FP.SATFINITE.E5M2.F32.PACK_AB_MERGE_C R67, R12, R11, R13 ;  /* 0x0000000b0c43723e */ /* 0x000fe2000480600d */
[----:B------:R-:W-:Y:S01]  /*86c0*/  FMUL R53, R78, R58 ;  /* 0x0000003a4e357220 */ /* 0x000fe20000400000 */
[C---:B------:R-:W-:Y:S01]  /*86d0*/  FFMA R50, R81.reuse, R129, R50 ;  /* 0x0000008151327223 */ /* 0x040fe20000000032 */
[C---:B------:R-:W-:Y:S01]  /*86e0*/  FFMA R51, R81.reuse, R136, R51 ;  /* 0x0000008851337223 */ /* 0x040fe20000000033 */
[C---:B------:R-:W-:Y:S01]  /*86f0*/  FFMA R52, R81.reuse, R131, R52 ;  /* 0x0000008351347223 */ /* 0x040fe20000000034 */
[----:B------:R1:W-:Y:S01]  /*8700*/  STS.128 [R172+UR49+0xa200], R64 ;  /* 0x00a20040ac007988 */ /* 0x0003e20008000c31 */
[C---:B------:R-:W-:Y:S01]  /*8710*/  FFMA R53, R81.reuse, R138, R53 ;  /* 0x0000008a51357223 */ /* 0x040fe20000000035 */
[----:B------:R-:W-:Y:S01]  /*8720*/  F2FP.SATFINITE.E5M2.F32.PACK_AB_MERGE_C R37, R38, R37, RZ ;  /* 0x000000252625723e */ /* 0x000fe200048060ff */
[C---:B------:R-:W-:Y:S01]  /*8730*/  FFMA R54, R81.reuse, R133, R54 ;  /* 0x0000008551367223 */ /* 0x040fe20000000036 */
[----:B------:R-:W-:Y:S01]  /*8740*/  FMUL R58, R78, R63 ;  /* 0x0000003f4e3a7220 */ /* 0x000fe20000400000 */
[C---:B------:R-:W-:Y:S01]  /*8750*/  FFMA R55, R81.reuse, R140, R55 ;  /* 0x0000008c51377223 */ /* 0x040fe20000000037 */
[C---:B------:R-:W-:Y:S01]  /*8760*/  FFMA R56, R81.reuse, R135, R56 ;  /* 0x0000008751387223 */ /* 0x040fe20000000038 */
[C---:B------:R-:W-:Y:S01]  /*8770*/  FFMA R57, R81.reuse, R142, R57 ;  /* 0x0000008e51397223 */ /* 0x040fe20000000039 */
[----:B------:R1:W-:Y:S01]  /*8780*/  STS.128 [R193+0xa010], R16 ;  /* 0x00a01010c1007388 */ /* 0x0003e20000000c00 */
[----:B------:R-:W-:Y:S01]  /*8790*/  F2FP.SATFINITE.E5M2.F32.PACK_AB_MERGE_C R33, R36, R35, R37 ;  /* 0x000000232421723e */ /* 0x000fe20004806025 */
[C---:B------:R-:W-:Y:S01]  /*87a0*/  FFMA R58, R81.reuse, R137, R58 ;  /* 0x00000089513a7223 */ /* 0x040fe2000000003a */
[----:B------:R-:W-:Y:S01]  /*87b0*/  F2FP.SATFINITE.E5M2.F32.PACK_AB_MERGE_C R34, R42, R41, RZ ;  /* 0x000000292a22723e */ /* 0x000fe200048060ff */
[C---:B------:R-:W-:Y:S01]  /*87c0*/  FFMA R59, R81.reuse, R82, R59 ;  /* 0x00000052513b7223 */ /* 0x040fe2000000003b */
[----:B------:R-:W-:Y:S01]  /*87d0*/  F2FP.SATFINITE.E5M2.F32.PACK_AB_MERGE_C R35, R46, R45, RZ ;  /* 0x0000002d2e23723e */ /* 0x000fe200048060ff */
        /* <DEDUP_REMOVED lines=25> */
[----:B------:R-:W-:Y:S02]  /*8970*/  UIADD3 UR8, UP0, UPT, UR52, 0x680, URZ ;  /* 0x0000068034087890 */ /* 0x000fe4000ff1e0ff */
[----:B------:R-:W-:Y:S02]  /*8980*/  UIADD3 UR5, UPT, UPT, UR41, 0x40, URZ ;  /* 0x0000004029057890 */ /* 0x000fe4000fffe0ff */
[----:B------:R-:W-:Y:S02]  /*8990*/  UIADD3 UR4, UPT, UPT, UR49, 0xa200, URZ ;  /* 0x0000a20031047890 */ /* 0x000fe4000fffe0ff */
[----:B------:R-:W-:Y:S01]  /*89a0*/  UIADD3.X UR9, UPT, UPT, URZ, UR53, URZ, UP0, !UPT ;  /* 0x00000035ff097290 */ /* 0x000fe200087fe4ff */
[----:B------:R-:W-:Y:S01]  /*89b0*/  UMOV UR6, UR42 ;  /* 0x0000002a00067c82 */ /* 0x000fe20008000000 */
[----:B------:R-:W-:Y:S07]  /*89c0*/  UMOV UR7, UR36 ;  /* 0x0000002400077c82 */ /* 0x000fee0008000000 */
[----:B------:R2:W-:Y:S01]  /*89d0*/  UTMASTG.3D [UR4], [UR8] ;  /* 0x00000004080073b5 */ /* 0x0005e20008010000 */
[----:B------:R0:W-:Y:S01]  /*89e0*/  UTMACMDFLUSH ;  /* 0x00000000000079b7 */ /* 0x0001e20000000000 */
[----:B--2---:R-:W-:Y:S04]  /*89f0*/  DEPBAR.LE SB0, 0x1 ;  /* 0x000080400000791a */ /* 0x004fe80000000000 */
.L_x_124:
[----:B------:R-:W-:Y:S05]  /*8a00*/  BSYNC.RECONVERGENT B0 ;  /* 0x0000000000007941 */ /* 0x000fea0003800200 */
.L_x_123:
        /* <DEDUP_REMOVED lines=16> */
.L_x_128:
[----:B------:R-:W-:Y:S05]  /*8b10*/  BSYNC B0 ;  /* 0x0000000000007941 */ /* 0x000fea0003800000 */
.L_x_127:
        /* <DEDUP_REMOVED lines=20> */
.L_x_126:
[----:B------:R-:W-:Y:S05]  /*8c60*/  BSYNC B1 ;  /* 0x0000000000017941 */ /* 0x000fea0003800000 */
.L_x_125:
[----:B--2---:R-:W-:Y:S01]  /*8c70*/  VIADD R0, R80, 0x80 ;  /* 0x0000008050007836 */ /* 0x004fe20000000000 */
        /* <DEDUP_REMOVED lines=10> */
[----:B------:R-:W5:Y:S01]  /*8d20*/  LDCU.64 UR6, c[0x4][0x80] ;  /* 0x01001000ff0677ac */ /* 0x000f620008000a00 */
[----:B------:R-:W1:Y:S01]  /*8d30*/  LDC.64 R2, c[0x4][R3] ;  /* 0x0100000003027b82 */ /* 0x000e620000000a00 */
[----:B------:R-:W3:Y:S01]  /*8d40*/  LDCU.64 UR4, c[0x4][0x18] ;  /* 0x01000300ff0477ac */ /* 0x000ee20008000a00 */
[----:B--2---:R-:W-:Y:S01]  /*8d50*/  MOV R5, UR9 ;  /* 0x0000000900057c02 */ /* 0x004fe20008000f00 */
[----:B------:R-:W-:Y:S01]  /*8d60*/  IMAD.U32 R4, RZ, RZ, UR8 ;  /* 0x00000008ff047e24 */ /* 0x000fe2000f8e00ff */
[----:B-----5:R-:W-:Y:S01]  /*8d70*/  MOV R7, UR7 ;  /* 0x0000000700077c02 */ /* 0x020fe20008000f00 */
[----:B------:R-:W-:Y:S01]  /*8d80*/  IMAD.U32 R6, RZ, RZ, UR6 ;  /* 0x00000006ff067e24 */ /* 0x000fe2000f8e00ff */
[----:B---3--:R-:W-:Y:S01]  /*8d90*/  MOV R11, UR5 ;  /* 0x00000005000b7c02 */ /* 0x008fe20008000f00 */
[----:B------:R-:W-:Y:S02]  /*8da0*/  IMAD.U32 R10, RZ, RZ, UR4 ;  /* 0x00000004ff0a7e24 */ /* 0x000fe4000f8e00ff */
[----:B------:R-:W-:Y:S07]  /*8db0*/  LEPC R20, `(.L_x_131) ;  /* 0x000000001014794e */ /* 0x000fee0000000000 */
[----:B-1--4-:R-:W-:Y:S05]  /*8dc0*/  CALL.ABS.NOINC R2 ;  /* 0x0000000002007343 */ /* 0x012fea0003c00000 */
.L_x_131:
[----:B------:R-:W-:Y:S05]  /*8dd0*/  BSYNC.RECONVERGENT B6 ;  /* 0x0000000000067941 */ /* 0x000fea0003800200 */
.L_x_130:
[----:B---3--:R-:W-:Y:S01]  /*8de0*/  F2FP.F16.E5M2.UNPACK_B R4, R149 ;  /* 0x00000095ff04723e */ /* 0x008fe200020004ff */
        /* <DEDUP_REMOVED lines=13> */
[----:B----4-:R-:W-:Y:S01]  /*8ec0*/  F2FP.F16.E5M2.UNPACK_B R125, R159.H1 ;  /* 0x0000009fff7d723e */ /* 0x010fe200030004ff */
        /* <DEDUP_REMOVED lines=262> */
[----:B------:R-:W-:Y:S02]  /*9f30*/  UIADD3 UR8, UP0, UPT, UR52, 0x680, URZ ;  /* 0x0000068034087890 */ /* 0x000fe4000ff1e0ff */
[----:B------:R-:W-:Y:S02]  /*9f40*/  UIADD3 UR5, UPT, UPT, UR41, 0x80, URZ ;  /* 0x0000008029057890 */ /* 0x000fe4000fffe0ff */
[----:B------:R-:W-:Y:S01]  /*9f50*/  MOV R188, UR10 ;  /* 0x0000000a00bc7c02 */ /* 0x000fe20008000f00 */
[----:B------:R-:W-:Y:S01]  /*9f60*/  UIADD3.X UR9, UPT, UPT, URZ, UR53, URZ, UP0, !UPT ;  /* 0x00000035ff097290 */ /* 0x000fe200087fe4ff */
[----:B------:R-:W-:Y:S02]  /*9f70*/  UMOV UR6, UR42 ;  /* 0x0000002a00067c82 */ /* 0x000fe40008000000 */
[----:B------:R-:W-:Y:S01]  /*9f80*/  R2UR UR4, R188 ;  /* 0x00000000bc0472ca */ /* 0x000fe200000e0000 */
[----:B------:R-:W-:Y:S11]  /*9f90*/  UMOV UR7, UR36 ;  /* 0x0000002400077c82 */ /* 0x000ff60008000000 */
[----:B------:R-:W-:Y:S01]  /*9fa0*/  @!UPT UIADD3 URZ, UPT, UPT, URZ, URZ, URZ ;  /* 0x000000fffffff290 */ /* 0x000fe2000fffe0ff */
[----:B------:R2:W-:Y:S01]  /*9fb0*/  UTMASTG.3D [UR4], [UR8] ;  /* 0x00000004080073b5 */ /* 0x0005e20008010000 */
[----:B------:R0:W-:Y:S01]  /*9fc0*/  UTMACMDFLUSH ;  /* 0x00000000000079b7 */ /* 0x0001e20000000000 */
[----:B--2---:R-:W-:Y:S04]  /*9fd0*/  DEPBAR.LE SB0, 0x1 ;  /* 0x000080400000791a */ /* 0x004fe80000000000 */
.L_x_133:
[----:B------:R-:W-:Y:S05]  /*9fe0*/  BSYNC.RECONVERGENT B0 ;  /* 0x0000000000007941 */ /* 0x000fea0003800200 */
.L_x_132:
        /* <DEDUP_REMOVED lines=16> */
.L_x_137:
[----:B------:R-:W-:Y:S05]  /*a0f0*/  BSYNC B0 ;  /* 0x0000000000007941 */ /* 0x000fea0003800000 */
.L_x_136:
        /* <DEDUP_REMOVED lines=20> */
.L_x_135:
[----:B------:R-:W-:Y:S05]  /*a240*/  BSYNC B1 ;  /* 0x0000000000017941 */ /* 0x000fea0003800000 */
.L_x_134:
[----:B--2---:R-:W-:Y:S05]  /*a250*/  VIADD R0, R80, 0xc0 ;  /* 0x000000c050007836 */ /* 0x004fea0000000000 */
        /* <DEDUP_REMOVED lines=20> */
.L_x_139:
[----:B------:R-:W-:Y:S01]  /*a3a0*/  ISETP.NE.AND P0, PT, R189, RZ, PT ;  /* 0x000000ffbd00720c */ /* 0x000fe20003f05270 */
[----:B------:R-:W-:Y:S05]  /*a3b0*/  WARPSYNC.ALL ;  /* 0x0000000000007948 */ /* 0x000fea0003800000 */
[----:B------:R-:W-:Y:S01]  /*a3c0*/  R2UR UR4, R80 ;  /* 0x00000000500472ca */ /* 0x000fe200000e0000 */
[----:B------:R-:W-:Y:S01]  /*a3d0*/  BSSY.RECONVERGENT B0, `(.L_x_140) ;  /* 0x000011c000007945 */ /* 0x000fe20003800200 */
[----:B---3--:R-:W-:Y:S02]  /*a3e0*/  F2FP.F16.E5M2.UNPACK_B R11, R149 ;  /* 0x00000095ff0b723e */ /* 0x008fe400020004ff */
[----:B------:R-:W-:Y:S02]  /*a3f0*/  F2FP.F16.E5M2.UNPACK_B R10, R150 ;  /* 0x00000096ff0a723e */ /* 0x000fe400020004ff */
[----:B------:R-:W-:Y:S01]  /*a400*/  F2FP.F16.E5M2.UNPACK_B R9, R151 ;  /* 0x00000097ff09723e */ /* 0x000fe200020004ff */
[--C-:B------:R-:W-:Y:S01]  /*a410*/  HADD2.F32 R83, -RZ, R11.reuse.H0_H0 ;  /* 0x2000000bff537230 */ /* 0x100fe20000004100 */
[----:B----4-:R-:W-:Y:S01]  /*a420*/  F2FP.F16.E5M2.UNPACK_B R8, R152 ;  /* 0x00000098ff08723e */ /* 0x010fe200020004ff */
[----:B------:R-:W-:Y:S01]  /*a430*/  HADD2.F32 R84, -RZ, R11.H1_H1 ;  /* 0x3000000bff547230 */ /* 0x000fe20000004100 */
[----:B------:R-:W-:Y:S01]  /*a440*/  F2FP.F16.E5M2.UNPACK_B R7, R153 ;  /* 0x00000099ff07723e */ /* 0x000fe200020004ff */
[--C-:B------:R-:W-:Y:S01]  /*a450*/  HADD2.F32 R87, -RZ, R10.reuse.H0_H0 ;  /* 0x2000000aff577230 */ /* 0x100fe20000004100 */
[----:B------:R-:W-:Y:S01]  /*a460*/  F2FP.F16.E5M2.UNPACK_B R6, R154 ;  /* 0x0000009aff06723e */ /* 0x000fe200020004ff */
[----:B------:R-:W-:Y:S01]  /*a470*/  HADD2.F32 R88, -RZ, R10.H1_H1 ;  /* 0x3000000aff587230 */ /* 0x000fe20000004100 */
[----:B------:R-:W-:Y:S01]  /*a480*/  F2FP.F16.E5M2.UNPACK_B R5, R155 ;  /* 0x0000009bff05723e */ /* 0x000fe200020004ff */
[--C-:B------:R-:W-:Y:S01]  /*a490*/  HADD2.F32 R91, -RZ, R9.reuse.H0_H0 ;  /* 0x20000009ff5b7230 */ /* 0x100fe20000004100 */
[----:B-1----:R-:W-:Y:S01]  /*a4a0*/  F2FP.F16.E5M2.UNPACK_B R4, R156 ;  /* 0x0000009cff04723e */ /* 0x002fe200020004ff */
[----:B------:R-:W-:Y:S01]  /*a4b0*/  HADD2.F32 R93, -RZ, R9.H1_H1 ;  /* 0x30000009ff5d7230 */ /* 0x000fe20000004100 */
[-C--:B------:R-:W-:Y:S01]  /*a4c0*/  F2FP.F16.E5M2.UNPACK_B R2, R148.reuse ;  /* 0x00000094ff02723e */ /* 0x080fe200020004ff */
[--C-:B------:R-:W-:Y:S01]  /*a4d0*/  HADD2.F32 R94, -RZ, R8.reuse.H0_H0 ;  /* 0x20000008ff5e7230 */ /* 0x100fe20000004100 */
[----:B------:R-:W-:Y:S01]  /*a4e0*/  F2FP.F16.E5M2.UNPACK_B R148, R148.H1 ;  /* 0x00000094ff94723e */ /* 0x000fe200030004ff */
[----:B------:R-:W-:Y:S01]  /*a4f0*/  HADD2.F32 R97, -RZ, R8.H1_H1 ;  /* 0x30000008ff617230 */ /* 0x000fe20000004100 */
[----:B------:R-:W-:Y:S01]  /*a500*/  F2FP.F16.E5M2.UNPACK_B R149, R149.H1 ;  /* 0x00000095ff95723e */ /* 0x000fe200030004ff */
[--C-:B------:R-:W-:Y:S01]  /*a510*/  HADD2.F32 R98, -RZ, R7.reuse.H0_H0 ;  /* 0x20000007ff627230 */ /* 0x100fe20000004100 */
[----:B------:R-:W-:Y:S01]  /*a520*/  F2FP.F16.E5M2.UNPACK_B R150, R150.H1 ;  /* 0x00000096ff96723e */ /* 0x000fe200030004ff */
[----:B------:R-:W-:Y:S01]  /*a530*/  HADD2.F32 R101, -RZ, R7.H1_H1 ;  /* 0x30000007ff657230 */ /* 0x000fe20000004100 */
[----:B------:R-:W-:Y:S01]  /*a540*/  F2FP.F16.E5M2.UNPACK_B R151, R151.H1 ;  /* 0x00000097ff97723e */ /* 0x000fe200030004ff */
[--C-:B------:R-:W-:Y:S01]  /*a550*/  HADD2.F32 R102, -RZ, R6.reuse.H0_H0 ;  /* 0x20000006ff667230 */ /* 0x100fe20000004100 */
[----:B------:R-:W-:Y:S01]  /*a560*/  IADD3 R191, PT, PT, R191, 0xb0, RZ ;  /* 0x000000b0bfbf7810 */ /* 0x000fe20007ffe0ff */
[----:B------:R-:W-:Y:S01]  /*a570*/  HADD2.F32 R105, -RZ, R6.H1_H1 ;  /* 0x30000006ff697230 */ /* 0x000fe20000004100 */
[----:B------:R-:W-:Y:S01]  /*a580*/  F2FP.F16.E5M2.UNPACK_B R138, R163 ;  /* 0x000000a3ff8a723e */ /* 0x000fe200020004ff */
[--C-:B------:R-:W-:Y:S01]  /*a590*/  HADD2.F32 R106, -RZ, R5.reuse.H0_H0 ;  /* 0x20000005ff6a7230 */ /* 0x100fe20000004100 */
[----:B------:R-:W-:Y:S01]  /*a5a0*/  LOP3.LUT R191, R191, 0xfefffff8, RZ, 0xc0, !PT ;  /* 0xfefffff8bfbf7812 */ /* 0x000fe200078ec0ff */
[----:B------:R-:W-:Y:S01]  /*a5b0*/  HADD2.F32 R109, -RZ, R5.H1_H1 ;  /* 0x30000005ff6d7230 */ /* 0x000fe20000004100 */
[----:B------:R-:W-:Y:S01]  /*a5c0*/  F2FP.F16.E5M2.UNPACK_B R116, R157 ;  /* 0x0000009dff74723e */ /* 0x000fe200020004ff */
[--C-:B------:R-:W-:Y:S01]  /*a5d0*/  HADD2.F32 R110, -RZ, R4.reuse.H0_H0 ;  /* 0x20000004ff6e7230 */ /* 0x100fe20000004100 */
[----:B------:R-:W-:Y:S01]  /*a5e0*/  F2FP.F16.E5M2.UNPACK_B R120, R158 ;  /* 0x0000009eff78723e */ /* 0x000fe200020004ff */
[----:B------:R-:W-:Y:S01]  /*a5f0*/  HADD2.F32 R113, -RZ, R4.H1_H1 ;  /* 0x30000004ff717230 */ /* 0x000fe20000004100 */
[----:B------:R-:W-:Y:S01]  /*a600*/  F2FP.F16.E5M2.UNPACK_B R124, R159 ;  /* 0x0000009fff7c723e */ /* 0x000fe200020004ff */
[----:B------:R-:W1:Y:S01]  /*a610*/  LDTM.x64 R4, tmem[UR4+0xc0] ;  /* 0x0000c004000479ee */ /* 0x000e620008340000 */
[--C-:B------:R-:W-:Y:S01]  /*a620*/  HADD2.F32 R0, -RZ, R2.reuse.H0_H0 ;  /* 0x20000002ff007230 */ /* 0x100fe20000004100 */
[----:B------:R-:W-:Y:S01]  /*a630*/  NOP ;  /* 0x0000000000007918 */ /* 0x000fe20000000000 */
[----:B-1----:R1:W-:Y:S01]  /*a640*/  SYNCS.ARRIVE.TRANS64.RED.A1T0 RZ, [R191+URZ], RZ ;  /* 0x000000ffbfff79a7 */ /* 0x0023e200081004ff */
[----:B------:R-:W-:Y:S01]  /*a650*/  HADD2.F32 R2, -RZ, R2.H1_H1 ;  /* 0x30000002ff027230 */ /* 0x000fe20000004100 */
[----:B------:R-:W-:Y:S01]  /*a660*/  F2FP.F16.E5M2.UNPACK_B R128, R160 ;  /* 0x000000a0ff80723e */ /* 0x000fe200020004ff */
[--C-:B------:R-:W-:Y:S01]  /*a670*/  HADD2.F32 R86, -RZ, R149.reuse.H1_H1 ;  /* 0x30000095ff567230 */ /* 0x100fe20000004100 */
[----:B------:R-:W-:Y:S01]  /*a680*/  F2FP.F16.E5M2.UNPACK_B R132, R161 ;  /* 0x000000a1ff84723e */ /* 0x000fe200020004ff */
[--C-:B------:R-:W-:Y:S01]  /*a690*/  HADD2.F32 R114, -RZ, R116.reuse.H0_H0 ;  /* 0x20000074ff727230 */ /* 0x100fe20000004100 */
[----:B------:R-:W-:Y:S01]  /*a6a0*/  F2FP.F16.E5M2.UNPACK_B R136, R162 ;  /* 0x000000a2ff88723e */ /* 0x000fe200020004ff */
[----:B------:R-:W-:Y:S01]  /*a6b0*/  HADD2.F32 R117, -RZ, R116.H1_H1 ;  /* 0x30000074ff757230 */ /* 0x000fe20000004100 */
[----:B------:R-:W-:Y:S01]  /*a6c0*/  F2FP.F16.E5M2.UNPACK_B R152, R152.H1 ;  /* 0x00000098ff98723e */ /* 0x000fe200030004ff */
        /* <DEDUP_REMOVED lines=12> */
[C---:B------:R-:W-:Y:S01]  /*a790*/  FMUL R4, R78.reuse, R4 ;  /* 0x000000044e047220 */ /* 0x040fe20000400000 */
[C---:B------:R-:W-:Y:S01]  /*a7a0*/  FMUL R5, R78.reuse, R5 ;  /* 0x000000054e057220 */ /* 0x040fe20000400000 */
[----:B------:R-:W-:Y:S02]  /*a7b0*/  HADD2.F32 R3, -RZ, R148.H0_H0 ;  /* 0x20000094ff037230 */ /* 0x000fe40000004100 */
        /* <DEDUP_REMOVED lines=9> */
[----:B------:R-:W-:Y:S02]  /*a850*/  HADD2.F32 R130, -RZ, R132.H0_H0 ;  /* 0x20000084ff827230 */ /* 0x000fe40000004100 */
[C---:B------:R-:W-:Y:S01]  /*a860*/  FMUL R6, R78.reuse, R6 ;  /* 0x000000064e067220 */ /* 0x040fe20000400000 */
[----:B------:R-:W-:Y:S02]  /*a870*/  HADD2.F32 R82, -RZ, R148.H1_H1 ;  /* 0x30000094ff527230 */ /* 0x000fe40000004100 */
[C---:B------:R-:W-:Y:S01]  /*a880*/  FMUL R7, R78.reuse, R7 ;  /* 0x000000074e077220 */ /* 0x040fe20000400000 */
[----:B------:R-:W-:Y:S02]  /*a890*/  HADD2.F32 R85, -RZ, R149.H0_H0 ;  /* 0x20000095ff557230 */ /* 0x000fe40000004100 */
[C---:B------:R-:W-:Y:S01]  /*a8a0*/  FFMA R6, R81.reuse, R3, R6 ;  /* 0x0000000351067223 */ /* 0x040fe20000000006 */
[----:B------:R-:W-:Y:S02]  /*a8b0*/  HADD2.F32 R133, -RZ, R132.H1_H1 ;  /* 0x30000084ff857230 */ /* 0x000fe40000004100 */
[C---:B------:R-:W-:Y:S01]  /*a8c0*/  FFMA R7, R81.reuse, R82, R7 ;  /* 0x0000005251077223 */ /* 0x040fe20000000007 */
[C---:B------:R-:W-:Y:S01]  /*a8d0*/  FFMA R8, R81.reuse, R83, R8 ;  /* 0x0000005351087223 */ /* 0x040fe20000000008 */
[C---:B------:R-:W-:Y:S01]  /*a8e0*/  FFMA R9, R81.reuse, R84, R9 ;  /* 0x0000005451097223 */ /* 0x040fe20000000009 */
[--C-:B------:R-:W-:Y:S02]  /*a8f0*/  HADD2.F32 R82, -RZ, R138.reuse.H0_H0 ;  /* 0x2000008aff527230 */ /* 0x100fe40000004100 */
[C---:B------:R-:W-:Y:S01]  /*a900*/  FMUL R10, R78.reuse, R10 ;  /* 0x0000000a4e0a7220 */ /* 0x040fe20000400000 */
[----:B------:R-:W-:Y:S02]  /*a910*/  HADD2.F32 R83, -RZ, R138.H1_H1 ;  /* 0x3000008aff537230 */ /* 0x000fe40000004100 */
[C---:B------:R-:W-:Y:S01]  /*a920*/  FMUL R11, R78.reuse, R11 ;  /* 0x0000000b4e0b7220 */ /* 0x040fe20000400000 */
[----:B------:R-:W-:Y:S02]  /*a930*/  HADD2.F32 R89, -RZ, R150.H0_H0 ;  /* 0x20000096ff597230 */ /* 0x000fe40000004100 */
[C---:B------:R-:W-:Y:S01]  /*a940*/  FFMA R10, R81.reuse, R85, R10 ;  /* 0x00000055510a7223 */ /* 0x040fe2000000000a */
[--C-:B------:R-:W-:Y:S02]  /*a950*/  HADD2.F32 R134, -RZ, R136.reuse.H0_H0 ;  /* 0x20000088ff867230 */ /* 0x100fe40000004100 */
[C---:B------:R-:W-:Y:S01]  /*a960*/  FFMA R11, R81.reuse, R86, R11 ;  /* 0x00000056510b7223 */ /* 0x040fe2000000000b */
[C---:B------:R-:W-:Y:S01]  /*a970*/  FFMA R12, R81.reuse, R87, R12 ;  /* 0x00000057510c7223 */ /* 0x040fe2000000000c */
[----:B------:R-:W-:Y:S01]  /*a980*/  FFMA R13, R81, R88, R13 ;  /* 0x00000058510d7223 */ /* 0x000fe2000000000d */
[----:B------:R-:W-:Y:S01]  /*a990*/  F2FP.SATFINITE.E5M2.F32.PACK_AB_MERGE_C R86, R7, R6, RZ ;  /* 0x000000060756723e */ /* 0x000fe200048060ff */
[C---:B------:R-:W-:Y:S01]  /*a9a0*/  FMUL R7, R78.reuse, R20 ;  /* 0x000000144e077220 */ /* 0x040fe20000400000 */
[----:B------:R-:W-:Y:S01]  /*a9b0*/  F2FP.SATFINITE.E5M2.F32.PACK_AB_MERGE_C R138, R11, R10, RZ ;  /* 0x0000000a0b8a723e */ /* 0x000fe200048060ff */
[C---:B------:R-:W-:Y:S01]  /*a9c0*/  FMUL R10, R78.reuse, R21 ;  /* 0x000000154e0a7220 */ /* 0x040fe20000400000 */
[C---:B------:R-:W-:Y:S01]  /*a9d0*/  FMUL R21, R78.reuse, R28 ;  /* 0x0000001c4e157220 */ /* 0x040fe20000400000 */
[----:B------:R-:W-:Y:S02]  /*a9e0*/  HADD2.F32 R137, -RZ, R136.H1_H1 ;  /* 0x30000088ff897230 */ /* 0x000fe40000004100 */
[C---:B------:R-:W-:Y:S01]  /*a9f0*/  FMUL R14, R78.reuse, R14 ;  /* 0x0000000e4e0e7220 */ /* 0x040fe20000400000 */
[----:B------:R-:W-:Y:S02]  /*aa00*/  HADD2.F32 R90, -RZ, R150.H1_H1 ;  /* 0x30000096ff5a7230 */ /* 0x000fe40000004100 */
[C---:B------:R-:W-:Y:S01]  /*aa10*/  FMUL R15, R78.reuse, R15 ;  /* 0x0000000f4e0f7220 */ /* 0x040fe20000400000 */
[--C-:B------:R-:W-:Y:S02]  /*aa20*/  HADD2.F32 R92, -RZ, R151.reuse.H0_H0 ;  /* 0x20000097ff5c7230 */ /* 0x100fe40000004100 */
[C---:B------:R-:W-:Y:S01]  /*aa30*/  FFMA R14, R81.reuse, R89, R14 ;  /* 0x00000059510e7223 */ /* 0x040fe2000000000e */
[----:B------:R-:W-:Y:S02]  /*aa40*/  HADD2.F32 R95, -RZ, R151.H1_H1 ;  /* 0x30000097ff5f7230 */ /* 0x000fe40000004100 */
[C---:B------:R-:W-:Y:S01]  /*aa50*/  FFMA R15, R81.reuse, R90, R15 ;  /* 0x0000005a510f7223 */ /* 0x040fe2000000000f */
[C---:B------:R-:W-:Y:S01]  /*aa60*/  FFMA R0, R81.reuse, R91, R0 ;  /* 0x0000005b51007223 */ /* 0x040fe20000000000 */
[----:B------:R-:W-:Y:S01]  /*aa70*/  FFMA R2, R81, R93, R2 ;  /* 0x0000005d51027223 */ /* 0x000fe20000000002 */
[C---:B------:R-:W-:Y:S01]  /*aa80*/  FMUL R3, R78.reuse, R18 ;  /* 0x000000124e037220 */ /* 0x040fe20000400000 */
[C---:B------:R-:W-:Y:S01]  /*aa90*/  FMUL R18, R78.reuse, R25 ;  /* 0x000000194e127220 */ /* 0x040fe20000400000 */
[----:B------:R-:W-:Y:S01]  /*aaa0*/  F2FP.SATFINITE.E5M2.F32.PACK_AB_MERGE_C R14, R15, R14, RZ ;  /* 0x0000000e0f0e723e */ /* 0x000fe200048060ff */
[C---:B------:R-:W-:Y:S01]  /*aab0*/  FMUL R25, R78.reuse, R32 ;  /* 0x000000204e197220 */ /* 0x040fe20000400000 */
[C---:B------:R-:W-:Y:S01]  /*aac0*/  FFMA R3, R81.reuse, R92, R3 ;  /* 0x0000005c51037223 */ /* 0x040fe20000000003 */
[C---:B------:R-:W-:Y:S01]  /*aad0*/  FMUL R6, R78.reuse, R19 ;  /* 0x000000134e067220 */ /* 0x040fe20000400000 */
[--C-:B------:R-:W-:Y:S02]  /*aae0*/  HADD2.F32 R96, -RZ, R152.reuse.H0_H0 ;  /* 0x20000098ff607230 */ /* 0x100fe40000004100 */
[C---:B------:R-:W-:Y:S01]  /*aaf0*/  FMUL R11, R78.reuse, R22 ;  /* 0x000000164e0b7220 */ /* 0x040fe20000400000 */
[----:B------:R-:W-:Y:S02]  /*ab00*/  HADD2.F32 R99, -RZ, R152.H1_H1 ;  /* 0x30000098ff637230 */ /* 0x000fe40000004100 */
[C---:B------:R-:W-:Y:S01]  /*ab10*/  FFMA R6, R81.reuse, R95, R6 ;  /* 0x0000005f51067223 */ /* 0x040fe20000000006 */
[C---:B------:R-:W-:Y:S01]  /*ab20*/  FFMA R7, R81.reuse, R94, R7 ;  /* 0x0000005e51077223 */ /* 0x040fe20000000007 */
[C---:B------:R-:W-:Y:S01]  /*ab30*/  FFMA R10, R81.reuse, R97, R10 ;  /* 0x00000061510a7223 */ /* 0x040fe2000000000a */
[C---:B------:R-:W-:Y:S01]  /*ab40*/  FFMA R11, R81.reuse, R96, R11 ;  /* 0x00000060510b7223 */ /* 0x040fe2000000000b */
[----:B------:R-:W-:Y:S01]  /*ab50*/  FMUL R22, R78, R29 ;  /* 0x0000001d4e167220 */ /* 0x000fe20000400000 */
[----:B------:R-:W-:Y:S01]  /*ab60*/  F2FP.SATFINITE.E5M2.F32.PACK_AB_MERGE_C R3, R6, R3, RZ ;  /* 0x000000030603723e */ /* 0x000fe200048060ff */
[C---:B------:R-:W-:Y:S01]  /*ab70*/  FMUL R29, R78.reuse, R36 ;  /* 0x000000244e1d7220 */ /* 0x040fe20000400000 */
        /* <DEDUP_REMOVED lines=11> */
[----:B------:R-:W-:Y:S01]  /*ac30*/  FMUL R20, R78, R27 ;  /* 0x0000001b4e147220 */ /* 0x000fe20000400000 */
[--C-:B------:R-:W-:Y:S01]  /*ac40*/  HADD2.F32 R104, -RZ, R154.reuse.H0_H0 ;  /* 0x2000009aff687230 */ /* 0x100fe20000004100 */
[----:B------:R-:W-:Y:S01]  /*ac50*/  F2FP.SATFINITE.E5M2.F32.PACK_AB_MERGE_C R16, R10, R7, R16 ;  /* 0x000000070a10723e */ /* 0x000fe20004806010 */
[----:B------:R-:W-:Y:S02]  /*ac60*/  HADD2.F32 R107, -RZ, R154.H1_H1 ;  /* 0x3000009aff6b7230 */ /* 0x000fe40000004100 */
        /* <DEDUP_REMOVED lines=28> */
[----:B------:R-:W-:Y:S01]  /*ae30*/  F2FP.F16.E5M2.UNPACK_B R159, R159.H1 ;  /* 0x0000009fff9f723e */ /* 0x000fe200030004ff */
[----:B------:R-:W-:Y:S01]  /*ae40*/  FMUL R38, R78, R45 ;  /* 0x0000002d4e267220 */ /* 0x000fe20000400000 */
[----:B------:R-:W-:Y:S01]  /*ae50*/  F2FP.SATFINITE.E5M2.F32.PACK_AB_MERGE_C R19, R28, R27, RZ ;  /* 0x0000001b1c13723e */ /* 0x000fe200048060ff */
[----:B------:R-:W-:Y:S01]  /*ae60*/  FFMA R31, R81, R112, R31 ;  /* 0x00000070511f7223 */ /* 0x000fe2000000001f */
[C---:B------:R-:W-:Y:S01]  /*ae70*/  FMUL R45, R78.reuse, R52 ;  /* 0x000000344e2d7220 */ /* 0x040fe20000400000 */
[C---:B------:R-:W-:Y:S01]  /*ae80*/  FMUL R52, R78.reuse, R59 ;  /* 0x0000003b4e347220 */ /* 0x040fe20000400000 */
[----:B------:R-:W-:Y:S01]  /*ae90*/  F2FP.F16.E5M2.UNPACK_B R160, R160.H1 ;  /* 0x000000a0ffa0723e */ /* 0x000fe200030004ff */
[C---:B------:R-:W-:Y:S01]  /*aea0*/  FMUL R59, R78.reuse, R66 ;  /* 0x000000424e3b7220 */ /* 0x040fe20000400000 */
[----:B------:R-:W-:Y:S01]  /*aeb0*/  F2FP.SATFINITE.E5M2.F32.PACK_AB_MERGE_C R66, R13, R12, R14 ;  /* 0x0000000c0d42723e */ /* 0x000fe2000480600e */
        /* <DEDUP_REMOVED lines=11> */
[C---:B------:R-:W-:Y:S01]  /*af70*/  FFMA R35, R81.reuse, R116, R35 ;  /* 0x0000007451237223 */ /* 0x040fe20000000023 */
[C---:B------:R-:W-:Y:S01]  /*af80*/  FMUL R36, R78.reuse, R43 ;  /* 0x0000002b4e247220 */ /* 0x040fe20000400000 */
[--C-:B------:R-:W-:Y:S02]  /*af90*/  HADD2.F32 R120, -RZ, R158.reuse.H0_H0 ;  /* 0x2000009eff787230 */ /* 0x100fe40000004100 */
[C---:B------:R-:W-:Y:S01]  /*afa0*/  FMUL R39, R78.reuse, R46 ;  /* 0x0000002e4e277220 */ /* 0x040fe20000400000 */
[----:B------:R-:W-:Y:S02]  /*afb0*/  HADD2.F32 R123, -RZ, R158.H1_H1 ;  /* 0x3000009eff7b7230 */ /* 0x000fe40000004100 */
        /* <DEDUP_REMOVED lines=11> */
[C---:B------:R-:W-:Y:S01]  /*b070*/  FFMA R42, R81.reuse, R125, R42 ;  /* 0x0000007d512a7223 */ /* 0x040fe2000000002a */
[C---:B------:R-:W-:Y:S01]  /*b080*/  FMUL R46, R78.reuse, R53 ;  /* 0x000000354e2e7220 */ /* 0x040fe20000400000 */
[--C-:B------:R-:W-:Y:S02]  /*b090*/  HADD2.F32 R128, -RZ, R160.reuse.H0_H0 ;  /* 0x200000a0ff807230 */ /* 0x100fe40000004100 */
[C---:B------:R-:W-:Y:S01]  /*b0a0*/  FMUL R50, R78.reuse, R57 ;  /* 0x000000394e327220 */ /* 0x040fe20000400000 */
[C---:B------:R-:W-:Y:S01]  /*b0b0*/  FMUL R51, R78.reuse, R58 ;  /* 0x0000003a4e337220 */ /* 0x040fe20000400000 */
[C---:B------:R-:W-:Y:S01]  /*b0c0*/  FMUL R53, R78.reuse, R60 ;  /* 0x0000003c4e357220 */ /* 0x040fe20000400000 */
[C---:B------:R-:W-:Y:S01]  /*b0d0*/  FFMA R43, R81.reuse, R124, R43 ;  /* 0x0000007c512b7223 */ /* 0x040fe2000000002b */
[----:B------:R-:W-:Y:S02]  /*b0e0*/  HADD2.F32 R131, -RZ, R160.H1_H1 ;  /* 0x300000a0ff837230 */ /* 0x000fe40000004100 */
[C---:B------:R-:W-:Y:S01]  /*b0f0*/  FMUL R47, R78.reuse, R54 ;  /* 0x000000364e2f7220 */ /* 0x040fe20000400000 */
[C---:B------:R-:W-:Y:S01]  /*b100*/  FMUL R57, R78.reuse, R64 ;  /* 0x000000404e397220 */ /* 0x040fe20000400000 */
[C---:B------:R-:W-:Y:S01]  /*b110*/  FMUL R58, R78.reuse, R65 ;  /* 0x000000414e3a7220 */ /* 0x040fe20000400000 */
[C---:B------:R-:W-:Y:S01]  /*b120*/  FMUL R60, R78.reuse, R67 ;  /* 0x000000434e3c7220 */ /* 0x040fe20000400000 */
[----:B------:R-:W-:Y:S01]  /*b130*/  FFMA R44, R81, R127, R44 ;  /* 0x0000007f512c7223 */ /* 0x000fe2000000002c */
[C---:B------:R-:W-:Y:S01]  /*b140*/  FMUL R48, R78.reuse, R55 ;  /* 0x000000374e307220 */ /* 0x040fe20000400000 */
[----:B------:R-:W-:Y:S01]  /*b150*/  F2FP.SATFINITE.E5M2.F32.PACK_AB_MERGE_C R64, R5, R4, R86 ;  /* 0x000000040540723e */ /* 0x000fe20004806056 */
[----:B------:R-:W-:Y:S01]  /*b160*/  FFMA R45, R81, R126, R45 ;  /* 0x0000007e512d7223 */ /* 0x000fe2000000002d */
[----:B------:R-:W-:Y:S01]  /*b170*/  F2FP.SATFINITE.E5M2.F32.PACK_AB_MERGE_C R65, R9, R8, R138 ;  /* 0x000000080941723e */ /* 0x000fe2000480608a */
[----:B------:R-:W-:Y:S01]  /*b180*/  FMUL R49, R78, R56 ;  /* 0x000000384e317220 */ /* 0x000fe20000400000 */
[----:B------:R-:W-:Y:S01]  /*b190*/  F2FP.SATFINITE.E5M2.F32.PACK_AB_MERGE_C R67, R2, R0, R3 ;  /* 0x000000000243723e */ /* 0x000fe20004806003 */
[C---:B------:R-:W-:Y:S01]  /*b1a0*/  FFMA R46, R81.reuse, R129, R46 ;  /* 0x00000081512e7223 */ /* 0x040fe2000000002e */
[----:B------:R-:W-:Y:S01]  /*b1b0*/  F2FP.F16.E5M2.UNPACK_B R162, R162.H1 ;  /* 0x000000a2ffa2723e */ /* 0x000fe200030004ff */
[--C-:B------:R-:W-:Y:S02]  /*b1c0*/  HADD2.F32 R132, -RZ, R161.reuse.H0_H0 ;  /* 0x200000a1ff847230 */ /* 0x100fe40000004100 */
[C---:B------:R-:W-:Y:S01]  /*b1d0*/  FFMA R47, R81.reuse, R128, R47 ;  /* 0x00000080512f7223 */ /* 0x040fe2000000002f */
[----:B------:R1:W-:Y:S01]  /*b1e0*/  STS.128 [R172+UR49+0xa200], R64 ;  /* 0x00a20040ac007988 */ /* 0x0003e20008000c31 */
[----:B------:R-:W-:Y:S02]  /*b1f0*/  HADD2.F32 R135, -RZ, R161.H1_H1 ;  /* 0x300000a1ff877230 */ /* 0x000fe40000004100 */
[C---:B------:R-:W-:Y:S01]  /*b200*/  FFMA R48, R81.reuse, R131, R48 ;  /* 0x0000008351307223 */ /* 0x040fe20000000030 */
[C---:B------:R-:W-:Y:S01]  /*b210*/  FFMA R49, R81.reuse, R130, R49 ;  /* 0x0000008251317223 */ /* 0x040fe20000000031 */
[----:B------:R-:W-:Y:S01]  /*b220*/  F2FP.F16.E5M2.UNPACK_B R163, R163.H1 ;  /* 0x000000a3ffa3723e */ /* 0x000fe200030004ff */
[C---:B------:R-:W-:Y:S01]  /*b230*/  FFMA R50, R81.reuse, R133, R50 ;  /* 0x0000008551327223 */ /* 0x040fe20000000032 */
[----:B------:R-:W-:Y:S01]  /*b240*/  FMUL R54, R78, R61 ;  /* 0x0000003d4e367220 */ /* 0x000fe20000400000 */
[--C-:B------:R-:W-:Y:S01]  /*b250*/  HADD2.F32 R136, -RZ, R162.reuse.H0_H0 ;  /* 0x200000a2ff887230 */ /* 0x100fe20000004100 */
[----:B------:R1:W-:Y:S01]  /*b260*/  STS.128 [R193+0xa010], R16 ;  /* 0x00a01010c1007388 */ /* 0x0003e20000000c00 */
[----:B------:R-:W-:Y:S01]  /*b270*/  F2FP.SATFINITE.E5M2.F32.PACK_AB_MERGE_C R35, R36, R35, RZ ;  /* 0x000000232423723e */ /* 0x000fe200048060ff */
[C---:B------:R-:W-:Y:S01]  /*b280*/  FFMA R51, R81.reuse, R132, R51 ;  /* 0x0000008451337223 */ /* 0x040fe20000000033 */
[----:B------:R-:W-:Y:S01]  /*b290*/  F2FP.SATFINITE.E5M2.F32.PACK_AB_MERGE_C R39, R40, R39, RZ ;  /* 0x000000272827723e */ /* 0x000fe200048060ff */
[----:B------:R-:W-:Y:S02]  /*b2a0*/  HADD2.F32 R139, -RZ, R162.H1_H1 ;  /* 0x300000a2ff8b7230 */ /* 0x000fe40000004100 */
[C---:B------:R-:W-:Y:S01]  /*b2b0*/  FMUL R55, R78.reuse, R62 ;  /* 0x0000003e4e377220 */ /* 0x040fe20000400000 */
[C---:B------:R-:W-:Y:S01]  /*b2c0*/  FFMA R52, R81.reuse, R135, R52 ;  /* 0x0000008751347223 */ /* 0x040fe20000000034 */
[----:B------:R-:W-:Y:S01]  /*b2d0*/  FMUL R56, R78, R63 ;  /* 0x0000003f4e387220 */ /* 0x000fe20000400000 */
[C---:B------:R-:W-:Y:S01]  /*b2e0*/  FFMA R53, R81.reuse, R134, R53 ;  /* 0x0000008651357223 */ /* 0x040fe20000000035 */
[C---:B------:R-:W-:Y:S01]  /*b2f0*/  FFMA R54, R81.reuse, R137, R54 ;  /* 0x0000008951367223 */ /* 0x040fe20000000036 */
[--C-:B------:R-:W-:Y:S02]  /*b300*/  HADD2.F32 R84, -RZ, R163.reuse.H0_H0 ;  /* 0x200000a3ff547230 */ /* 0x100fe40000004100 */
[C---:B------:R-:W-:Y:S01]  /*b310*/  FFMA R55, R81.reuse, R136, R55 ;  /* 0x0000008851377223 */ /* 0x040fe20000000037 */
[----:B------:R-:W-:Y:S02]  /*b320*/  HADD2.F32 R85, -RZ, R163.H1_H1 ;  /* 0x300000a3ff557230 */ /* 0x000fe40000004100 */
[C---:B------:R-:W-:Y:S01]  /*b330*/  FFMA R56, R81.reuse, R139, R56 ;  /* 0x0000008b51387223 */ /* 0x040fe20000000038 */
[----:B------:R-:W-:Y:S01]  /*b340*/  F2FP.SATFINITE.E5M2.F32.PACK_AB_MERGE_C R43, R44, R43, RZ ;  /* 0x0000002b2c2b723e */ /* 0x000fe200048060ff */
[C---:B------:R-:W-:Y:S01]  /*b350*/  FFMA R57, R81.reuse, R82, R57 ;  /* 0x0000005251397223 */ /* 0x040fe20000000039 */
[C---:B------:R-:W-:Y:S01]  /*b360*/  FFMA R58, R81.reuse, R83, R58 ;  /* 0x00000053513a7223 */ /* 0x040fe2000000003a */
[C---:B------:R-:W-:Y:S01]  /*b370*/  FFMA R59, R81.reuse, R84, R59 ;  /* 0x00000054513b7223 */ /* 0x040fe2000000003b */
[----:B------:R-:W-:Y:S01]  /*b380*/  F2FP.SATFINITE.E5M2.F32.PACK_AB_MERGE_C R33, R34, R33, R35 ;  /* 0x000000212221723e */ /* 0x000fe20004806023 */
[----:B------:R-:W-:Y:S01]  /*b390*/  FFMA R60, R81, R85, R60 ;  /* 0x00000055513c7223 */ /* 0x000fe2000000003c */
[----:B------:R-:W-:Y:S02]  /*b3a0*/  F2FP.SATFINITE.E5M2.F32.PACK_AB_MERGE_C R32, R30, R29, R32 ;  /* 0x0000001d1e20723e */ /* 0x000fe40004806020 */
        /* <DEDUP_REMOVED lines=11> */
[----:B------:R-:W-:Y:S03]  /*b460*/  IADD3 R76, PT, PT, R76, 0x1, RZ ;  /* 0x000000014c4c7810 */ /* 0x000fe60007ffe0ff */
        /* <DEDUP_REMOVED lines=18> */
.L_x_141:
[----:B------:R-:W-:Y:S05]  /*b590*/  BSYNC.RECONVERGENT B0 ;  /* 0x0000000000007941 */ /* 0x000fea0003800200 */
.L_x_140:
[----:B------:R-:W-:Y:S01]  /*b5a0*/  BAR.SYNC.DEFER_BLOCKING 0x1, 0x80 ;  /* 0x0042000000007b1d */ /* 0x000fe20000010000 */
[----:B------:R-:W-:Y:S01]  /*b5b0*/  ISETP.NE.AND P2, PT, R190, RZ, PT ;  /* 0x000000ffbe00720c */ /* 0x000fe20003f45270 */
[----:B------:R-:W-:Y:S01]  /*b5c0*/  IMAD.IADD R20, R75, 0x1, R147 ;  /* 0x000000014b147824 */ /* 0x000fe200078e0293 */
[----:B------:R-:W-:Y:S01]  /*b5d0*/  ISETP.NE.AND P0, PT, R192, 0x2, PT ;  /* 0x00000002c000780c */ /* 0x000fe20003f05270 */
[----:B------:R-:W-:Y:S01]  /*b5e0*/  IMAD.IADD R21, R77, 0x1, R170 ;  /* 0x000000014d157824 */ /* 0x000fe200078e02aa */
[----:B------:R-:W-:Y:S02]  /*b5f0*/  ISETP.NE.AND P1, PT, R76, 0x2, PT ;  /* 0x000000024c00780c */ /* 0x000fe40003f25270 */
[----:B------:R-:W-:Y:S02]  /*b600*/  SEL R3, RZ, 0x1, P0 ;  /* 0x00000001ff037807 */ /* 0x000fe40000000000 */
[----:B------:R-:W-:Y:S02]  /*b610*/  SEL R0, RZ, 0x1, P1 ;  /* 0x00000001ff007807 */ /* 0x000fe40000800000 */
[----:B------:R-:W-:Y:S02]  /*b620*/  LOP3.LUT R182, R182, R3, RZ, 0x3c, !PT ;  /* 0x00000003b6b67212 */ /* 0x000fe400078e3cff */
[----:B------:R-:W-:Y:S02]  /*b630*/  LOP3.LUT R183, R183, R0, RZ, 0x3c, !PT ;  /* 0x00000000b7b77212 */ /* 0x000fe400078e3cff */
[----:B------:R-:W-:Y:S02]  /*b640*/  @P2 R2UR UR36, R179 ;  /* 0x00000000b32422ca */ /* 0x000fe400000e0000 */
[----:B------:R-:W-:Y:S02]  /*b650*/  SEL R192, R192, RZ, P0 ;  /* 0x000000ffc0c07207 */ /* 0x000fe40000000000 */
[----:B------:R-:W-:Y:S01]  /*b660*/  SEL R76, R76, RZ, P1 ;  /* 0x000000ff4c4c7207 */ /* 0x000fe20000800000 */
[----:B------:R-:W-:Y:S10]  /*b670*/  @P2 BRA `(.L_x_142) ;  /* 0xffffff9800dc2947 */ /* 0x000ff4000383ffff */
[----:B------:R-:W-:Y:S05]  /*b680*/  EXIT ;  /* 0x000000000000794d */ /* 0x000fea0003800000 */
.L_x_24:
[----:B--2---:R2:W4:Y:S02]  /*b690*/  SYNCS.PHASECHK.TRANS64.TRYWAIT P0, [R3+URZ+0xd0], R2 ;  /* 0x0000d002030075a7 */ /* 0x00452400080011ff */
[----:B----4-:R-:W-:Y:S05]  /*b6a0*/  @!P0 NANOSLEEP.SYNCS 0x989680 ;  /* 0x009896800000895d */ /* 0x010fea0003900000 */
[----:B------:R-:W4:Y:S02]  /*b6b0*/  @!P0 SYNCS.PHASECHK.TRANS64 P0, [R3+URZ+0xd0], R2 ;  /* 0x0000d002030085a7 */ /* 0x000f2400080010ff */
[----:B----4-:R-:W-:Y:S05]  /*b6c0*/  @!P0 BRA `(.L_x_24) ;  /* 0xfffffffc00f08947 */ /* 0x010fea000383ffff */
[----:B------:R-:W-:Y:S05]  /*b6d0*/  BRA `(.L_x_143) ;  /* 0xffffff6000307947 */ /* 0x000fea000383ffff */
.L_x_27:
[----:B-1----:R-:W-:-:S07]  /*b6e0*/  MOV R2, UR33 ;  /* 0x0000002100027c02 */ /* 0x002fce0008000f00 */
.L_x_144:
[----:B-1----:R1:W2:Y:S02]  /*b6f0*/  SYNCS.PHASECHK.TRANS64.TRYWAIT P0, [R2+URZ+0x18], R5 ;  /* 0x00001805020075a7 */ /* 0x0022a400080011ff */
[----:B--2---:R-:W-:Y:S05]  /*b700*/  @!P0 NANOSLEEP.SYNCS 0x989680 ;  /* 0x009896800000895d */ /* 0x004fea0003900000 */
[----:B------:R-:W2:Y:S02]  /*b710*/  @!P0 SYNCS.PHASECHK.TRANS64 P0, [R2+URZ+0x18], R5 ;  /* 0x00001805020085a7 */ /* 0x000ea400080010ff */
[----:B--2---:R-:W-:Y:S05]  /*b720*/  @!P0 BRA `(.L_x_144) ;  /* 0xfffffffc00f08947 */ /* 0x004fea000383ffff */
[----:B------:R-:W-:Y:S05]  /*b730*/  BRA `(.L_x_26) ;  /* 0xffffff6000947947 */ /* 0x000fea000383ffff */
.L_x_34:
[----:B-1----:R-:W-:-:S07]  /*b740*/  MOV R2, UR17 ;  /* 0x0000001100027c02 */ /* 0x002fce0008000f00 */
.L_x_145:
[----:B-1----:R1:W2:Y:S02]  /*b750*/  SYNCS.PHASECHK.TRANS64.TRYWAIT P0, [R2+URZ+0x18], R5 ;  /* 0x00001805020075a7 */ /* 0x0022a400080011ff */
[----:B--2---:R-:W-:Y:S05]  /*b760*/  @!P0 NANOSLEEP.SYNCS 0x989680 ;  /* 0x009896800000895d */ /* 0x004fea0003900000 */
[----:B------:R-:W2:Y:S02]  /*b770*/  @!P0 SYNCS.PHASECHK.TRANS64 P0, [R2+URZ+0x18], R5 ;  /* 0x00001805020085a7 */ /* 0x000ea400080010ff */
[----:B--2---:R-:W-:Y:S05]  /*b780*/  @!P0 BRA `(.L_x_145) ;  /* 0xfffffffc00f08947 */ /* 0x004fea000383ffff */
[----:B------:R-:W-:Y:S05]  /*b790*/  BRA `(.L_x_33) ;  /* 0xffffff64004c7947 */ /* 0x000fea000383ffff */
.L_x_39:
[----:B-1----:R1:W2:Y:S02]  /*b7a0*/  SYNCS.PHASECHK.TRANS64.TRYWAIT P0, [R2+URZ+0x80], R3 ;  /* 0x00008003020075a7 */ /* 0x0022a400080011ff */
[----:B--2---:R-:W-:Y:S05]  /*b7b0*/  @!P0 NANOSLEEP.SYNCS 0x989680 ;  /* 0x009896800000895d */ /* 0x004fea0003900000 */
[----:B------:R-:W2:Y:S02]  /*b7c0*/  @!P0 SYNCS.PHASECHK.TRANS64 P0, [R2+URZ+0x80], R3 ;  /* 0x00008003020085a7 */ /* 0x000ea400080010ff */
[----:B--2---:R-:W-:Y:S05]  /*b7d0*/  @!P0 BRA `(.L_x_39) ;  /* 0xfffffffc00f08947 */ /* 0x004fea000383ffff */
[----:B------:R-:W-:Y:S05]  /*b7e0*/  BRA `(.L_x_146) ;  /* 0xffffff6400ec7947 */ /* 0x000fea000383ffff */
.L_x_43:
[----:B---3--:R-:W-:-:S07]  /*b7f0*/  MOV R0, UR4 ;  /* 0x0000000400007c02 */ /* 0x008fce0008000f00 */
.L_x_147:
[----:B-1----:R1:W2:Y:S02]  /*b800*/  SYNCS.PHASECHK.TRANS64.TRYWAIT P0, [R0+URZ], R3 ;  /* 0x00000003000075a7 */ /* 0x0022a400080011ff */
[----:B--2---:R-:W-:Y:S05]  /*b810*/  @!P0 NANOSLEEP.SYNCS 0x989680 ;  /* 0x009896800000895d */ /* 0x004fea0003900000 */
[----:B------:R-:W2:Y:S02]  /*b820*/  @!P0 SYNCS.PHASECHK.TRANS64 P0, [R0+URZ], R3 ;  /* 0x00000003000085a7 */ /* 0x000ea400080010ff */
[----:B--2---:R-:W-:Y:S05]  /*b830*/  @!P0 BRA `(.L_x_147) ;  /* 0xfffffffc00f08947 */ /* 0x004fea000383ffff */
[----:B------:R-:W-:Y:S05]  /*b840*/  BRA `(.L_x_148) ;  /* 0xffffff6c005c7947 */ /* 0x000fea000383ffff */
.L_x_44:
[----:B---3--:R-:W-:-:S07]  /*b850*/  MOV R0, UR4 ;  /* 0x0000000400007c02 */ /* 0x008fce0008000f00 */
.L_x_149:
[----:B-1----:R1:W2:Y:S02]  /*b860*/  SYNCS.PHASECHK.TRANS64.TRYWAIT P0, [R0+URZ], R3 ;  /* 0x00000003000075a7 */ /* 0x0022a400080011ff */
[----:B--2---:R-:W-:Y:S05]  /*b870*/  @!P0 NANOSLEEP.SYNCS 0x989680 ;  /* 0x009896800000895d */ /* 0x004fea0003900000 */
[----:B------:R-:W2:Y:S02]  /*b880*/  @!P0 SYNCS.PHASECHK.TRANS64 P0, [R0+URZ], R3 ;  /* 0x00000003000085a7 */ /* 0x000ea400080010ff */
[----:B--2---:R-:W-:Y:S05]  /*b890*/  @!P0 BRA `(.L_x_149) ;  /* 0xfffffffc00f08947 */ /* 0x004fea000383ffff */
[----:B------:R-:W-:Y:S05]  /*b8a0*/  BRA `(.L_x_150) ;  /* 0xffffff6c00687947 */ /* 0x000fea000383ffff */
.L_x_47:
[----:B-1----:R1:W2:Y:S02]  /*b8b0*/  SYNCS.PHASECHK.TRANS64.TRYWAIT P0, [R0+URZ+0xc0], R5 ;  /* 0x0000c005000075a7 */ /* 0x0022a400080011ff */
[----:B--2---:R-:W-:Y:S05]  /*b8c0*/  @!P0 NANOSLEEP.SYNCS 0x989680 ;  /* 0x009896800000895d */ /* 0x004fea0003900000 */
[----:B------:R-:W2:Y:S02]  /*b8d0*/  @!P0 SYNCS.PHASECHK.TRANS64 P0, [R0+URZ+0xc0], R5 ;  /* 0x0000c005000085a7 */ /* 0x000ea400080010ff */
[----:B--2---:R-:W-:Y:S05]  /*b8e0*/  @!P0 BRA `(.L_x_47) ;  /* 0xfffffffc00f08947 */ /* 0x004fea000383ffff */
[----:B------:R-:W-:Y:S05]  /*b8f0*/  BRA `(.L_x_151) ;  /* 0xffffff6c00c87947 */ /* 0x000fea000383ffff */
.L_x_48:
[----:B------:R-:W-:-:S07]  /*b900*/  MOV R0, UR5 ;  /* 0x0000000500007c02 */ /* 0x000fce0008000f00 */
.L_x_152:
[----:B-1----:R1:W2:Y:S02]  /*b910*/  SYNCS.PHASECHK.TRANS64.TRYWAIT P0, [R0+URZ+0x90], R7 ;  /* 0x00009007000075a7 */ /* 0x0022a400080011ff */
[----:B--2---:R-:W-:Y:S05]  /*b920*/  @!P0 NANOSLEEP.SYNCS 0x989680 ;  /* 0x009896800000895d */ /* 0x004fea0003900000 */
[----:B------:R-:W2:Y:S02]  /*b930*/  @!P0 SYNCS.PHASECHK.TRANS64 P0, [R0+URZ+0x90], R7 ;  /* 0x00009007000085a7 */ /* 0x000ea400080010ff */
[----:B--2---:R-:W-:Y:S05]  /*b940*/  @!P0 BRA `(.L_x_152) ;  /* 0xfffffffc00f08947 */ /* 0x004fea000383ffff */
[----:B------:R-:W-:Y:S05]  /*b950*/  BRA `(.L_x_153) ;  /* 0xffffff6c00d87947 */ /* 0x000fea000383ffff */
.L_x_49:
[----:B-1----:R1:W2:Y:S02]  /*b960*/  SYNCS.PHASECHK.TRANS64.TRYWAIT P1, [R0+URZ+0x80], R5 ;  /* 0x00008005000075a7 */ /* 0x0022a400080211ff */
[----:B--2---:R-:W-:Y:S05]  /*b970*/  @!P1 NANOSLEEP.SYNCS 0x989680 ;  /* 0x009896800000995d */ /* 0x004fea0003900000 */
[----:B------:R-:W2:Y:S02]  /*b980*/  @!P1 SYNCS.PHASECHK.TRANS64 P1, [R0+URZ+0x80], R5 ;  /* 0x00008005000095a7 */ /* 0x000ea400080210ff */
[----:B--2---:R-:W-:Y:S05]  /*b990*/  @!P1 BRA `(.L_x_49) ;  /* 0xfffffffc00f09947 */ /* 0x004fea000383ffff */
[----:B------:R-:W-:Y:S05]  /*b9a0*/  BRA `(.L_x_154) ;  /* 0xffffff7000087947 */ /* 0x000fea000383ffff */
.L_x_52:
[----:B------:R-:W-:-:S07]  /*b9b0*/  MOV R0, UR5 ;  /* 0x0000000500007c02 */ /* 0x000fce0008000f00 */
.L_x_155:
[----:B-1----:R1:W2:Y:S02]  /*b9c0*/  SYNCS.PHASECHK.TRANS64.TRYWAIT P0, [R0+URZ+0x90], R3 ;  /* 0x00009003000075a7 */ /* 0x0022a400080011ff */
[----:B--2---:R-:W-:Y:S05]  /*b9d0*/  @!P0 NANOSLEEP.SYNCS 0x989680 ;  /* 0x009896800000895d */ /* 0x004fea0003900000 */
[----:B------:R-:W2:Y:S02]  /*b9e0*/  @!P0 SYNCS.PHASECHK.TRANS64 P0, [R0+URZ+0x90], R3 ;  /* 0x00009003000085a7 */ /* 0x000ea400080010ff */
[----:B--2---:R-:W-:Y:S05]  /*b9f0*/  @!P0 BRA `(.L_x_155) ;  /* 0xfffffffc00f08947 */ /* 0x004fea000383ffff */
[----:B------:R-:W-:Y:S05]  /*ba00*/  BRA `(.L_x_51) ;  /* 0xffffff70005c7947 */ /* 0x000fea000383ffff */
.L_x_61:
[----:B-1----:R-:W-:-:S04]  /*ba10*/  MOV R4, UR6 ;  /* 0x0000000600047c02 */ /* 0x002fc80008000f00 */
[----:B------:R1:W2:Y:S03]  /*ba20*/  SYNCS.PHASECHK.TRANS64.TRYWAIT P0, [R4+URZ+0x8], R5 ;  /* 0x00000805040075a7 */ /* 0x0002a600080011ff */
[----:B--2---:R-:W-:Y:S05]  /*ba30*/  @!P0 NANOSLEEP.SYNCS 0x989680 ;  /* 0x009896800000895d */ /* 0x004fea0003900000 */
[----:B------:R-:W2:Y:S02]  /*ba40*/  @!P0 SYNCS.PHASECHK.TRANS64 P0, [R4+URZ+0x8], R5 ;  /* 0x00000805040085a7 */ /* 0x000ea400080010ff */
[----:B--2---:R-:W-:Y:S05]  /*ba50*/  @!P0 BRA `(.L_x_61) ;  /* 0xfffffffc00ec8947 */ /* 0x004fea000383ffff */
[----:B------:R-:W-:Y:S05]  /*ba60*/  BRA `(.L_x_60) ;  /* 0xffffff7400107947 */ /* 0x000fea000383ffff */
.L_x_63:
[----:B------:R-:W-:Y:S01]  /*ba70*/  BSSY B0, `(.L_x_156) ;  /* 0x0000006000007945 */ /* 0x000fe20003800000 */
[----:B------:R-:W-:-:S07]  /*ba80*/  MOV R15, 0xffffffff ;  /* 0xffffffff000f7802 */ /* 0x000fce0000000f00 */
[----:B-1---5:R-:W-:Y:S05]  /*ba90*/  WARPSYNC.COLLECTIVE R15, `(.L_x_157) ;  /* 0x000000000f0c7348 */ /* 0x022fea0003c00000 */
[----:B------:R-:W-:Y:S02]  /*baa0*/  ELECT P6, UR79, PT ;  /* 0x00000000004f782f */ /* 0x000fe400038c0000 */
[----:B------:R-:W-:Y:S01]  /*bab0*/  MOV R14, UR79 ;  /* 0x0000004f000e7c02 */ /* 0x000fe20008000f00 */
[----:B-1---5:R-:W-:Y:S10]  /*bac0*/  ENDCOLLECTIVE ;  /* 0x000000000000791b */ /* 0x022ff40003800000 */
.L_x_157:
[----:B------:R-:W-:Y:S05]  /*bad0*/  BSYNC B0 ;  /* 0x0000000000007941 */ /* 0x000fea0003800000 */
.L_x_156:
[----:B------:R-:W-:Y:S05]  /*bae0*/  BRA `(.L_x_158) ;  /* 0xffffff7400407947 */ /* 0x000fea000383ffff */
.L_x_65:
[----:B-1----:R-:W-:-:S04]  /*baf0*/  MOV R2, UR6 ;  /* 0x0000000600027c02 */ /* 0x002fc80008000f00 */
[----:B------:R1:W2:Y:S03]  /*bb00*/  SYNCS.PHASECHK.TRANS64.TRYWAIT P0, [R2+URZ+0x8], R3 ;  /* 0x00000803020075a7 */ /* 0x0002a600080011ff */
[----:B--2---:R-:W-:Y:S05]  /*bb10*/  @!P0 NANOSLEEP.SYNCS 0x989680 ;  /* 0x009896800000895d */ /* 0x004fea0003900000 */
[----:B------:R-:W2:Y:S02]  /*bb20*/  @!P0 SYNCS.PHASECHK.TRANS64 P0, [R2+URZ+0x8], R3 ;  /* 0x00000803020085a7 */ /* 0x000ea400080010ff */
[----:B--2---:R-:W-:Y:S05]  /*bb30*/  @!P0 BRA `(.L_x_65) ;  /* 0xfffffffc00ec8947 */ /* 0x004fea000383ffff */
[----:B------:R-:W-:Y:S05]  /*bb40*/  BRA `(.L_x_64) ;  /* 0xffffff7400447947 */ /* 0x000fea000383ffff */
.L_x_66:
[----:B-1----:R1:W2:Y:S02]  /*bb50*/  SYNCS.PHASECHK.TRANS64.TRYWAIT P0, [R0+URZ+0x80], R5 ;  /* 0x00008005000075a7 */ /* 0x0022a400080011ff */
[----:B--2---:R-:W-:Y:S05]  /*bb60*/  @!P0 NANOSLEEP.SYNCS 0x989680 ;  /* 0x009896800000895d */ /* 0x004fea0003900000 */
[----:B------:R-:W2:Y:S02]  /*bb70*/  @!P0 SYNCS.PHASECHK.TRANS64 P0, [R0+URZ+0x80], R5 ;  /* 0x00008005000085a7 */ /* 0x000ea400080010ff */
[----:B--2---:R-:W-:Y:S05]  /*bb80*/  @!P0 BRA `(.L_x_66) ;  /* 0xfffffffc00f08947 */ /* 0x004fea000383ffff */
[----:B------:R-:W-:Y:S05]  /*bb90*/  BRA `(.L_x_159) ;  /* 0xffffff7800307947 */ /* 0x000fea000383ffff */
.L_x_68:
[----:B------:R-:W-:-:S07]  /*bba0*/  MOV R0, UR9 ;  /* 0x0000000900007c02 */ /* 0x000fce0008000f00 */
.L_x_160:
[----:B-1----:R1:W2:Y:S02]  /*bbb0*/  SYNCS.PHASECHK.TRANS64.TRYWAIT P0, [R0+URZ+0xb0], R5 ;  /* 0x0000b005000075a7 */ /* 0x0022a400080011ff */
[----:B--2---:R-:W-:Y:S05]  /*bbc0*/  @!P0 NANOSLEEP.SYNCS 0x989680 ;  /* 0x009896800000895d */ /* 0x004fea0003900000 */
[----:B------:R-:W2:Y:S02]  /*bbd0*/  @!P0 SYNCS.PHASECHK.TRANS64 P0, [R0+URZ+0xb0], R5 ;  /* 0x0000b005000085a7 */ /* 0x000ea400080010ff */
[----:B--2---:R-:W-:Y:S05]  /*bbe0*/  @!P0 BRA `(.L_x_160) ;  /* 0xfffffffc00f08947 */ /* 0x004fea000383ffff */
[----:B------:R-:W-:Y:S05]  /*bbf0*/  BRA `(.L_x_161) ;  /* 0xffffff78007c7947 */ /* 0x000fea000383ffff */
.L_x_71:
[----:B------:R-:W-:Y:S07]  /*bc00*/  MOV R0, UR8 ;  /* 0x0000000800007c02 */ /* 0x000fee0008000f00 */
.L_x_162:
[----:B-1----:R1:W2:Y:S02]  /*bc10*/  SYNCS.PHASECHK.TRANS64.TRYWAIT P0, [R0+URZ], R5 ;  /* 0x00000005000075a7 */ /* 0x0022a400080011ff */
[----:B--2---:R-:W-:Y:S05]  /*bc20*/  @!P0 NANOSLEEP.SYNCS 0x989680 ;  /* 0x009896800000895d */ /* 0x004fea0003900000 */
[----:B------:R-:W2:Y:S02]  /*bc30*/  @!P0 SYNCS.PHASECHK.TRANS64 P0, [R0+URZ], R5 ;  /* 0x00000005000085a7 */ /* 0x000ea400080010ff */
[----:B--2---:R-:W-:Y:S05]  /*bc40*/  @!P0 BRA `(.L_x_162) ;  /* 0xfffffffc00f08947 */ /* 0x004fea000383ffff */
[----:B------:R-:W-:Y:S05]  /*bc50*/  BRA `(.L_x_70) ;  /* 0xffffff7800907947 */ /* 0x000fea000383ffff */
.L_x_75:
[----:B-1----:R-:W-:-:S07]  /*bc60*/  MOV R0, UR5 ;  /* 0x0000000500007c02 */ /* 0x002fce0008000f00 */
.L_x_163:
[----:B-1----:R1:W2:Y:S02]  /*bc70*/  SYNCS.PHASECHK.TRANS64.TRYWAIT P0, [R0+URZ], R3 ;  /* 0x00000003000075a7 */ /* 0x0022a400080011ff */
[----:B--2---:R-:W-:Y:S05]  /*bc80*/  @!P0 NANOSLEEP.SYNCS 0x989680 ;  /* 0x009896800000895d */ /* 0x004fea0003900000 */
[----:B------:R-:W2:Y:S02]  /*bc90*/  @!P0 SYNCS.PHASECHK.TRANS64 P0, [R0+URZ], R3 ;  /* 0x00000003000085a7 */ /* 0x000ea400080010ff */
[----:B--2---:R-:W-:Y:S05]  /*bca0*/  @!P0 BRA `(.L_x_163) ;  /* 0xfffffffc00f08947 */ /* 0x004fea000383ffff */
[----:B------:R-:W-:Y:S05]  /*bcb0*/  BRA `(.L_x_164) ;  /* 0xffffff7c00847947 */ /* 0x000fea000383ffff */
.L_x_78:
[----:B------:R-:W-:-:S07]  /*bcc0*/  MOV R0, UR7 ;  /* 0x0000000700007c02 */ /* 0x000fce0008000f00 */
.L_x_165:
[----:B-1----:R1:W2:Y:S02]  /*bcd0*/  SYNCS.PHASECHK.TRANS64.TRYWAIT P1, [R0+URZ+0xe0], R3 ;  /* 0x0000e003000075a7 */ /* 0x0022a400080211ff */
[----:B--2---:R-:W-:Y:S05]  /*bce0*/  @!P1 NANOSLEEP.SYNCS 0x989680 ;  /* 0x009896800000995d */ /* 0x004fea0003900000 */
[----:B------:R-:W2:Y:S02]  /*bcf0*/  @!P1 SYNCS.PHASECHK.TRANS64 P1, [R0+URZ+0xe0], R3 ;  /* 0x0000e003000095a7 */ /* 0x000ea400080210ff */
[----:B--2---:R-:W-:Y:S05]  /*bd00*/  @!P1 BRA `(.L_x_165) ;  /* 0xfffffffc00f09947 */ /* 0x004fea000383ffff */
[----:B------:R-:W-:Y:S05]  /*bd10*/  BRA `(.L_x_166) ;  /* 0xffffff7c00d07947 */ /* 0x000fea000383ffff */
.L_x_83:
[----:B--2---:R2:W4:Y:S02]  /*bd20*/  SYNCS.PHASECHK.TRANS64.TRYWAIT P0, [R0+URZ+0x80], R3 ;  /* 0x00008003000075a7 */ /* 0x00452400080011ff */
[----:B----4-:R-:W-:Y:S05]  /*bd30*/  @!P0 NANOSLEEP.SYNCS 0x989680 ;  /* 0x009896800000895d */ /* 0x010fea0003900000 */
[----:B------:R-:W4:Y:S02]  /*bd40*/  @!P0 SYNCS.PHASECHK.TRANS64 P0, [R0+URZ+0x80], R3 ;  /* 0x00008003000085a7 */ /* 0x000f2400080010ff */
[----:B----4-:R-:W-:Y:S05]  /*bd50*/  @!P0 BRA `(.L_x_83) ;  /* 0xfffffffc00f08947 */ /* 0x010fea000383ffff */
[----:B------:R-:W-:Y:S05]  /*bd60*/  BRA `(.L_x_167) ;  /* 0xffffff8000e47947 */ /* 0x000fea000383ffff */
.L_x_86:
[----:B------:R-:W-:Y:S07]  /*bd70*/  MOV R0, UR7 ;  /* 0x0000000700007c02 */ /* 0x000fee0008000f00 */
.L_x_168:
[----:B--2---:R2:W4:Y:S02]  /*bd80*/  SYNCS.PHASECHK.TRANS64.TRYWAIT P0, [R0+URZ+0x78], R3 ;  /* 0x00007803000075a7 */ /* 0x00452400080011ff */
[----:B----4-:R-:W-:Y:S05]  /*bd90*/  @!P0 NANOSLEEP.SYNCS 0x989680 ;  /* 0x009896800000895d */ /* 0x010fea0003900000 */
[----:B------:R-:W4:Y:S02]  /*bda0*/  @!P0 SYNCS.PHASECHK.TRANS64 P0, [R0+URZ+0x78], R3 ;  /* 0x00007803000085a7 */ /* 0x000f2400080010ff */
[----:B----4-:R-:W-:Y:S05]  /*bdb0*/  @!P0 BRA `(.L_x_168) ;  /* 0xfffffffc00f08947 */ /* 0x010fea000383ffff */
[----:B------:R-:W-:Y:S05]  /*bdc0*/  BRA `(.L_x_85) ;  /* 0xffffff8400c47947 */ /* 0x000fea000383ffff */
.L_x_89:
[----:B------:R-:W-:Y:S07]  /*bdd0*/  MOV R3, UR7 ;  /* 0x0000000700037c02 */ /* 0x000fee0008000f00 */
.L_x_169:
[----:B-1----:R1:W2:Y:S02]  /*bde0*/  SYNCS.PHASECHK.TRANS64.TRYWAIT P0, [R3+URZ+0x50], R12 ;  /* 0x0000500c030075a7 */ /* 0x0022a400080011ff */
[----:B--2---:R-:W-:Y:S05]  /*bdf0*/  @!P0 NANOSLEEP.SYNCS 0x989680 ;  /* 0x009896800000895d */ /* 0x004fea0003900000 */
[----:B------:R-:W2:Y:S02]  /*be00*/  @!P0 SYNCS.PHASECHK.TRANS64 P0, [R3+URZ+0x50], R12 ;  /* 0x0000500c030085a7 */ /* 0x000ea400080010ff */
[----:B--2---:R-:W-:Y:S05]  /*be10*/  @!P0 BRA `(.L_x_169) ;  /* 0xfffffffc00f08947 */ /* 0x004fea000383ffff */
[----:B------:R-:W-:Y:S05]  /*be20*/  BRA `(.L_x_170) ;  /* 0xffffff88003c7947 */ /* 0x000fea000383ffff */
.L_x_90:
[----:B-1----:R-:W-:Y:S07]  /*be30*/  MOV R3, UR7 ;  /* 0x0000000700037c02 */ /* 0x002fee0008000f00 */
.L_x_171:
[----:B-1----:R1:W2:Y:S02]  /*be40*/  SYNCS.PHASECHK.TRANS64.TRYWAIT P0, [R3+URZ+0x58], R12 ;  /* 0x0000580c030075a7 */ /* 0x0022a400080011ff */
[----:B--2---:R-:W-:Y:S05]  /*be50*/  @!P0 NANOSLEEP.SYNCS 0x989680 ;  /* 0x009896800000895d */ /* 0x004fea0003900000 */
[----:B------:R-:W2:Y:S02]  /*be60*/  @!P0 SYNCS.PHASECHK.TRANS64 P0, [R3+URZ+0x58], R12 ;  /* 0x0000580c030085a7 */ /* 0x000ea400080010ff */
[----:B--2---:R-:W-:Y:S05]  /*be70*/  @!P0 BRA `(.L_x_171) ;  /* 0xfffffffc00f08947 */ /* 0x004fea000383ffff */
[----:B------:R-:W-:Y:S05]  /*be80*/  BRA `(.L_x_172) ;  /* 0xffffff8800787947 */ /* 0x000fea000383ffff */
.L_x_91:
[----:B-1----:R-:W-:Y:S07]  /*be90*/  MOV R3, UR7 ;  /* 0x0000000700037c02 */ /* 0x002fee0008000f00 */
.L_x_173:
[----:B-1----:R1:W2:Y:S02]  /*bea0*/  SYNCS.PHASECHK.TRANS64.TRYWAIT P0, [R3+URZ+0x60], R12 ;  /* 0x0000600c030075a7 */ /* 0x0022a400080011ff */
[----:B--2---:R-:W-:Y:S05]  /*beb0*/  @!P0 NANOSLEEP.SYNCS 0x989680 ;  /* 0x009896800000895d */ /* 0x004fea0003900000 */
[----:B------:R-:W2:Y:S02]  /*bec0*/  @!P0 SYNCS.PHASECHK.TRANS64 P0, [R3+URZ+0x60], R12 ;  /* 0x0000600c030085a7 */ /* 0x000ea400080010ff */
[----:B--2---:R-:W-:Y:S05]  /*bed0*/  @!P0 BRA `(.L_x_173) ;  /* 0xfffffffc00f08947 */ /* 0x004fea000383ffff */
[----:B------:R-:W-:Y:S05]  /*bee0*/  BRA `(.L_x_174) ;  /* 0xffffff8800c07947 */ /* 0x000fea000383ffff */
.L_x_92:
[----:B------:R-:W-:Y:S07]  /*bef0*/  MOV R3, UR7 ;  /* 0x0000000700037c02 */ /* 0x000fee0008000f00 */
.L_x_175:
[----:B-1----:R1:W2:Y:S02]  /*bf00*/  SYNCS.PHASECHK.TRANS64.TRYWAIT P0, [R3+URZ+0x68], R12 ;  /* 0x0000680c030075a7 */ /* 0x0022a400080011ff */
[----:B--2---:R-:W-:Y:S05]  /*bf10*/  @!P0 NANOSLEEP.SYNCS 0x989680 ;  /* 0x009896800000895d */ /* 0x004fea0003900000 */
[----:B------:R-:W2:Y:S02]  /*bf20*/  @!P0 SYNCS.PHASECHK.TRANS64 P0, [R3+URZ+0x68], R12 ;  /* 0x0000680c030085a7 */ /* 0x000ea400080010ff */
[----:B--2---:R-:W-:Y:S05]  /*bf30*/  @!P0 BRA `(.L_x_175) ;  /* 0xfffffffc00f08947 */ /* 0x004fea000383ffff */
[----:B------:R-:W-:Y:S05]  /*bf40*/  BRA `(.L_x_176) ;  /* 0xffffff8c00487947 */ /* 0x000fea000383ffff */
.L_x_94:
[----:B------:R-:W-:-:S07]  /*bf50*/  MOV R0, UR7 ;  /* 0x0000000700007c02 */ /* 0x000fce0008000f00 */
.L_x_177:
[----:B-1----:R1:W4:Y:S02]  /*bf60*/  SYNCS.PHASECHK.TRANS64.TRYWAIT P0, [R0+URZ+0x50], R3 ;  /* 0x00005003000075a7 */ /* 0x00232400080011ff */
[----:B----4-:R-:W-:Y:S05]  /*bf70*/  @!P0 NANOSLEEP.SYNCS 0x989680 ;  /* 0x009896800000895d */ /* 0x010fea0003900000 */
[----:B------:R-:W4:Y:S02]  /*bf80*/  @!P0 SYNCS.PHASECHK.TRANS64 P0, [R0+URZ+0x50], R3 ;  /* 0x00005003000085a7 */ /* 0x000f2400080010ff */
[----:B----4-:R-:W-:Y:S05]  /*bf90*/  @!P0 BRA `(.L_x_177) ;  /* 0xfffffffc00f08947 */ /* 0x010fea000383ffff */
[----:B------:R-:W-:Y:S05]  /*bfa0*/  BRA `(.L_x_178) ;  /* 0xffffff8c00b87947 */ /* 0x000fea000383ffff */
.L_x_95:
[----:B-1----:R-:W-:-:S07]  /*bfb0*/  MOV R0, UR7 ;  /* 0x0000000700007c02 */ /* 0x002fce0008000f00 */
.L_x_179:
[----:B-1----:R1:W4:Y:S02]  /*bfc0*/  SYNCS.PHASECHK.TRANS64.TRYWAIT P0, [R0+URZ+0x58], R3 ;  /* 0x00005803000075a7 */ /* 0x00232400080011ff */
[----:B----4-:R-:W-:Y:S05]  /*bfd0*/  @!P0 NANOSLEEP.SYNCS 0x989680 ;  /* 0x009896800000895d */ /* 0x010fea0003900000 */
[----:B------:R-:W4:Y:S02]  /*bfe0*/  @!P0 SYNCS.PHASECHK.TRANS64 P0, [R0+URZ+0x58], R3 ;  /* 0x00005803000085a7 */ /* 0x000f2400080010ff */
[----:B----4-:R-:W-:Y:S05]  /*bff0*/  @!P0 BRA `(.L_x_179) ;  /* 0xfffffffc00f08947 */ /* 0x010fea000383ffff */
[----:B------:R-:W-:Y:S05]  /*c000*/  BRA `(.L_x_180) ;  /* 0xffffff8c00a87947 */ /* 0x000fea000383ffff */
.L_x_96:
[----:B-1----:R-:W-:-:S07]  /*c010*/  MOV R0, UR7 ;  /* 0x0000000700007c02 */ /* 0x002fce0008000f00 */
.L_x_181:
[----:B-1----:R1:W4:Y:S02]  /*c020*/  SYNCS.PHASECHK.TRANS64.TRYWAIT P0, [R0+URZ+0x60], R3 ;  /* 0x00006003000075a7 */ /* 0x00232400080011ff */
[----:B----4-:R-:W-:Y:S05]  /*c030*/  @!P0 NANOSLEEP.SYNCS 0x989680 ;  /* 0x009896800000895d */ /* 0x010fea0003900000 */
[----:B------:R-:W4:Y:S02]  /*c040*/  @!P0 SYNCS.PHASECHK.TRANS64 P0, [R0+URZ+0x60], R3 ;  /* 0x00006003000085a7 */ /* 0x000f2400080010ff */
[----:B----4-:R-:W-:Y:S05]  /*c050*/  @!P0 BRA `(.L_x_181) ;  /* 0xfffffffc00f08947 */ /* 0x010fea000383ffff */
[----:B------:R-:W-:Y:S05]  /*c060*/  BRA `(.L_x_182) ;  /* 0xffffff8c00987947 */ /* 0x000fea000383ffff */
.L_x_98:
[----:B--2---:R2:W3:Y:S02]  /*c070*/  SYNCS.PHASECHK.TRANS64.TRYWAIT P0, [R0+URZ+0x80], R3 ;  /* 0x00008003000075a7 */ /* 0x0044e400080011ff */
[----:B---3--:R-:W-:Y:S05]  /*c080*/  @!P0 NANOSLEEP.SYNCS 0x989680 ;  /* 0x009896800000895d */ /* 0x008fea0003900000 */
[----:B------:R-:W3:Y:S02]  /*c090*/  @!P0 SYNCS.PHASECHK.TRANS64 P0, [R0+URZ+0x80], R3 ;  /* 0x00008003000085a7 */ /* 0x000ee400080010ff */
[----:B---3--:R-:W-:Y:S05]  /*c0a0*/  @!P0 BRA `(.L_x_98) ;  /* 0xfffffffc00f08947 */ /* 0x008fea000383ffff */
[----:B------:R-:W-:Y:S05]  /*c0b0*/  BRA `(.L_x_183) ;  /* 0xffffff9000607947 */ /* 0x000fea000383ffff */
.L_x_109:
[----:B-1----:R1:W3:Y:S02]  /*c0c0*/  SYNCS.PHASECHK.TRANS64.TRYWAIT P1, [R3+URZ+0x30], R0 ;  /* 0x00003000030075a7 */ /* 0x0022e400080211ff */
[----:B---3--:R-:W-:Y:S05]  /*c0d0*/  @!P1 NANOSLEEP.SYNCS 0x989680 ;  /* 0x009896800000995d */ /* 0x008fea0003900000 */
[----:B------:R-:W3:Y:S02]  /*c0e0*/  @!P1 SYNCS.PHASECHK.TRANS64 P1, [R3+URZ+0x30], R0 ;  /* 0x00003000030095a7 */ /* 0x000ee400080210ff */
[----:B---3--:R-:W-:Y:S05]  /*c0f0*/  @!P1 BRA `(.L_x_109) ;  /* 0xfffffffc00f09947 */ /* 0x008fea000383ffff */
[----:B------:R-:W-:Y:S05]  /*c100*/  BRA `(.L_x_108) ;  /* 0xffffff9c00847947 */ /* 0x000fea000383ffff */
.L_x_111:
[----:B-1----:R1:W4:Y:S02]  /*c110*/  SYNCS.PHASECHK.TRANS64.TRYWAIT P0, [R191+URZ+0xa0], R2 ;  /* 0x0000a002bf0075a7 */ /* 0x00232400080011ff */
[----:B----4-:R-:W-:Y:S05]  /*c120*/  @!P0 NANOSLEEP.SYNCS 0x989680 ;  /* 0x009896800000895d */ /* 0x010fea0003900000 */
[----:B------:R-:W4:Y:S02]  /*c130*/  @!P0 SYNCS.PHASECHK.TRANS64 P0, [R191+URZ+0xa0], R2 ;  /* 0x0000a002bf0085a7 */ /* 0x000f2400080010ff */
[----:B----4-:R-:W-:Y:S05]  /*c140*/  @!P0 BRA `(.L_x_111) ;  /* 0xfffffffc00f08947 */ /* 0x010fea000383ffff */
[----:B------:R-:W-:Y:S05]  /*c150*/  BRA `(.L_x_110) ;  /* 0xffffff9c00e07947 */ /* 0x000fea000383ffff */
.L_x_120:
[----:B--2---:R2:W3:Y:S02]  /*c160*/  SYNCS.PHASECHK.TRANS64.TRYWAIT P0, [R206+URZ+0x30], R3 ;  /* 0x00003003ce0075a7 */ /* 0x0044e400080011ff */
[----:B---3--:R-:W-:Y:S05]  /*c170*/  @!P0 NANOSLEEP.SYNCS 0x989680 ;  /* 0x009896800000895d */ /* 0x008fea0003900000 */
[----:B------:R-:W3:Y:S02]  /*c180*/  @!P0 SYNCS.PHASECHK.TRANS64 P0, [R206+URZ+0x30], R3 ;  /* 0x00003003ce0085a7 */ /* 0x000ee400080010ff */
[----:B---3--:R-:W-:Y:S05]  /*c190*/  @!P0 BRA `(.L_x_120) ;  /* 0xfffffffc00f08947 */ /* 0x008fea000383ffff */
[----:B------:R-:W-:Y:S05]  /*c1a0*/  BRA `(.L_x_119) ;  /* 0xffffffb000ec7947 */ /* 0x000fea000383ffff */
.L_x_129:
[----:B--2---:R2:W3:Y:S02]  /*c1b0*/  SYNCS.PHASECHK.TRANS64.TRYWAIT P0, [R0+URZ+0x30], R7 ;  /* 0x00003007000075a7 */ /* 0x0044e400080011ff */
[----:B---3--:R-:W-:Y:S05]  /*c1c0*/  @!P0 NANOSLEEP.SYNCS 0x989680 ;  /* 0x009896800000895d */ /* 0x008fea0003900000 */
[----:B------:R-:W3:Y:S02]  /*c1d0*/  @!P0 SYNCS.PHASECHK.TRANS64 P0, [R0+URZ+0x30], R7 ;  /* 0x00003007000085a7 */ /* 0x000ee400080010ff */
[----:B---3--:R-:W-:Y:S05]  /*c1e0*/  @!P0 BRA `(.L_x_129) ;  /* 0xfffffffc00f08947 */ /* 0x008fea000383ffff */
[----:B------:R-:W-:Y:S05]  /*c1f0*/  BRA `(.L_x_128) ;  /* 0xffffffc800447947 */ /* 0x000fea000383ffff */
.L_x_138:
[----:B--2---:R2:W3:Y:S02]  /*c200*/  SYNCS.PHASECHK.TRANS64.TRYWAIT P0, [R0+URZ+0x30], R3 ;  /* 0x00003003000075a7 */ /* 0x0044e400080011ff */
[----:B---3--:R-:W-:Y:S05]  /*c210*/  @!P0 NANOSLEEP.SYNCS 0x989680 ;  /* 0x009896800000895d */ /* 0x008fea0003900000 */
[----:B------:R-:W3:Y:S02]  /*c220*/  @!P0 SYNCS.PHASECHK.TRANS64 P0, [R0+URZ+0x30], R3 ;  /* 0x00003003000085a7 */ /* 0x000ee400080010ff */
[----:B---3--:R-:W-:Y:S05]  /*c230*/  @!P0 BRA `(.L_x_138) ;  /* 0xfffffffc00f08947 */ /* 0x008fea000383ffff */
[----:B------:R-:W-:Y:S05]  /*c240*/  BRA `(.L_x_137) ;  /* 0xffffffdc00a87947 */ /* 0x000fea000383ffff */
        .weak           $__internal_0_$__cuda_sm10x_tcgen05_guardrail_trap_col_being_dealloced_not_returned_by_alloc
        .type           $__internal_0_$__cuda_sm10x_tcgen05_guardrail_trap_col_being_dealloced_not_returned_by_alloc,@function
        .size           $__internal_0_$__cuda_sm10x_tcgen05_guardrail_trap_col_being_dealloced_not_returned_by_alloc,($__internal_1_$__cuda_sm10x_tcgen05_guardrail_trap_phase_invalid_during_alloc - $__internal_0_$__cuda_sm10x_tcgen05_guardrail_trap_col_being_dealloced_not_returned_by_alloc)
$__internal_0_$__cuda_sm10x_tcgen05_guardrail_trap_col_being_dealloced_not_returned_by_alloc:
[----:B------:R-:W-:Y:S05]  /*c250*/  BPT.TRAP 0x1 ;  /* 0x000000040000795c */ /* 0x000fea0000300000 */
[----:B------:R-:W-:-:S04]  /*c260*/  HFMA2 R3, -RZ, RZ, 0, 0 ;  /* 0x00000000ff037431 */ /* 0x000fc800000001ff */
[----:B------:R-:W-:Y:S05]  /*c270*/  RET.REL.NODEC R2 `(_ZN7cutlass13device_kernelINS_4gemm6kernel13GemmUniversalIN4cute5tupleIJiiiiEEENS1_10collective13CollectiveMmaINS1_35MainloopSm100TmaUmmaWarpSpecializedILi3ELi2ELi2ENS5_IJNS4_1CILi2EEENSA_ILi1EEESC_EEEEENS5_IJNSA_ILi256EEESF_NSA_ILi128EEEEEENS_12float_e5m2_tENS5_IJlSC_lEEESI_SJ_NS4_8TiledMMAINS4_8MMA_AtomIJNS4_10MMA_TraitsINS4_25SM100_MMA_F8F6F4_2x1SM_SSEJSI_SI_fSF_SF_NS4_17integral_constantINS4_4UMMA5MajorELSQ_0EEESR_NSO_INSP_7ScaleInELSS_0EEEST_EEEEEENS4_6LayoutINS5_IJSC_SC_SC_EEENS5_IJNSA_ILi0EEESY_SY_EEEEENS5_IJNS4_10UnderscoreES11_S11_EEEEENS4_18SM100_TMA_2SM_LOADENS4_14ComposedLayoutINS4_7SwizzleILi3ELi4ELi3EEENS4_18smem_ptr_flag_bitsILi8EEENSW_INS5_IJNSA_ILi8EEESG_EEENS5_IJSG_SC_EEEEEEEvNS4_8identityES14_S1E_vS1F_EENS_8epilogue10collective18CollectiveEpilogueINS1H_23Sm100TmaWarpSpecializedILi4ELi2ELi64ELb0ELb0EEEJNS5_IJSG_SF_SG_EEENS5_IJNSW_ISG_SC_EENSW_INSA_ILi64EEESC_EEEEESI_SJ_SI_SJ_NS1H_6fusion15FusionCallbacksIS1L_NS1R_17LinearCombinationISI_fSI_fLNS_15FloatRoundStyleE2EEES1M_S1Q_JEEENS4_5SM1004TMEM4LOAD26SM100_TMEM_LOAD_32dp32b64xENS4_13SM90_TMA_LOADENS15_INS16_ILi2ELi4ELi3EEES19_NSW_INS5_IJS1A_S1O_EEENS5_IJS1O_SC_EEEEEEENS4_39AutoVectorizingCopyWithAssumedAlignmentILi128EEENS4_14SM90_TMA_STOREES26_S28_S28_EEEvvEEEEvNT_6ParamsE) ;  /* 0xffffff3c02607950 */ /* 0x000fea0003c3ffff */
        .weak           $__internal_1_$__cuda_sm10x_tcgen05_guardrail_trap_phase_invalid_during_alloc
        .type           $__internal_1_$__cuda_sm10x_tcgen05_guardrail_trap_phase_invalid_during_alloc,@function
        .size           $__internal_1_$__cuda_sm10x_tcgen05_guardrail_trap_phase_invalid_during_alloc,($__internal_2_$__cuda_sm10x_tcgen05_guardrail_trap_unallocated_columns_being_dealloced - $__internal_1_$__cuda_sm10x_tcgen05_guardrail_trap_phase_invalid_during_alloc)
$__internal_1_$__cuda_sm10x_tcgen05_guardrail_trap_phase_invalid_during_alloc:
[----:B------:R-:W-:Y:S05]  /*c280*/  BPT.TRAP 0x1 ;  /* 0x000000040000795c */ /* 0x000fea0000300000 */
[----:B------:R-:W-:-:S04]  /*c290*/  MOV R3, 0x0 ;  /* 0x0000000000037802 */ /* 0x000fc80000000f00 */
[----:B------:R-:W-:Y:S05]  /*c2a0*/  RET.REL.NODEC R2 `(_ZN7cutlass13device_kernelINS_4gemm6kernel13GemmUniversalIN4cute5tupleIJiiiiEEENS1_10collective13CollectiveMmaINS1_35MainloopSm100TmaUmmaWarpSpecializedILi3ELi2ELi2ENS5_IJNS4_1CILi2EEENSA_ILi1EEESC_EEEEENS5_IJNSA_ILi256EEESF_NSA_ILi128EEEEEENS_12float_e5m2_tENS5_IJlSC_lEEESI_SJ_NS4_8TiledMMAINS4_8MMA_AtomIJNS4_10MMA_TraitsINS4_25SM100_MMA_F8F6F4_2x1SM_SSEJSI_SI_fSF_SF_NS4_17integral_constantINS4_4UMMA5MajorELSQ_0EEESR_NSO_INSP_7ScaleInELSS_0EEEST_EEEEEENS4_6LayoutINS5_IJSC_SC_SC_EEENS5_IJNSA_ILi0EEESY_SY_EEEEENS5_IJNS4_10UnderscoreES11_S11_EEEEENS4_18SM100_TMA_2SM_LOADENS4_14ComposedLayoutINS4_7SwizzleILi3ELi4ELi3EEENS4_18smem_ptr_flag_bitsILi8EEENSW_INS5_IJNSA_ILi8EEESG_EEENS5_IJSG_SC_EEEEEEEvNS4_8identityES14_S1E_vS1F_EENS_8epilogue10collective18CollectiveEpilogueINS1H_23Sm100TmaWarpSpecializedILi4ELi2ELi64ELb0ELb0EEEJNS5_IJSG_SF_SG_EEENS5_IJNSW_ISG_SC_EENSW_INSA_ILi64EEESC_EEEEESI_SJ_SI_SJ_NS1H_6fusion15FusionCallbacksIS1L_NS1R_17LinearCombinationISI_fSI_fLNS_15FloatRoundStyleE2EEES1M_S1Q_JEEENS4_5SM1004TMEM4LOAD26SM100_TMEM_LOAD_32dp32b64xENS4_13SM90_TMA_LOADENS15_INS16_ILi2ELi4ELi3EEES19_NSW_INS5_IJS1A_S1O_EEENS5_IJS1O_SC_EEEEEEENS4_39AutoVectorizingCopyWithAssumedAlignmentILi128EEENS4_14SM90_TMA_STOREES26_S28_S28_EEEvvEEEEvNT_6ParamsE) ;  /* 0xffffff3c02547950 */ /* 0x000fea0003c3ffff */
        .weak           $__internal_2_$__cuda_sm10x_tcgen05_guardrail_trap_unallocated_columns_being_dealloced
        .type           $__internal_2_$__cuda_sm10x_tcgen05_guardrail_trap_unallocated_columns_being_dealloced,@function
        .size           $__internal_2_$__cuda_sm10x_tcgen05_guardrail_trap_unallocated_columns_being_dealloced,(.L_x_185 - $__internal_2_$__cuda_sm10x_tcgen05_guardrail_trap_unallocated_columns_being_dealloced)
$__internal_2_$__cuda_sm10x_tcgen05_guardrail_trap_unallocated_columns_being_dealloced:
[----:B------:R-:W-:Y:S05]  /*c2b0*/  BPT.TRAP 0x1 ;  /* 0x000000040000795c */ /* 0x000fea0000300000 */
[----:B------:R-:W-:-:S04]  /*c2c0*/  HFMA2 R3, -RZ, RZ, 0, 0 ;  /* 0x00000000ff037431 */ /* 0x000fc800000001ff */
[----:B------:R-:W-:Y:S05]  /*c2d0*/  RET.REL.NODEC R2 `(_ZN7cutlass13device_kernelINS_4gemm6kernel13GemmUniversalIN4cute5tupleIJiiiiEEENS1_10collective13CollectiveMmaINS1_35MainloopSm100TmaUmmaWarpSpecializedILi3ELi2ELi2ENS5_IJNS4_1CILi2EEENSA_ILi1EEESC_EEEEENS5_IJNSA_ILi256EEESF_NSA_ILi128EEEEEENS_12float_e5m2_tENS5_IJlSC_lEEESI_SJ_NS4_8TiledMMAINS4_8MMA_AtomIJNS4_10MMA_TraitsINS4_25SM100_MMA_F8F6F4_2x1SM_SSEJSI_SI_fSF_SF_NS4_17integral_constantINS4_4UMMA5MajorELSQ_0EEESR_NSO_INSP_7ScaleInELSS_0EEEST_EEEEEENS4_6LayoutINS5_IJSC_SC_SC_EEENS5_IJNSA_ILi0EEESY_SY_EEEEENS5_IJNS4_10UnderscoreES11_S11_EEEEENS4_18SM100_TMA_2SM_LOADENS4_14ComposedLayoutINS4_7SwizzleILi3ELi4ELi3EEENS4_18smem_ptr_flag_bitsILi8EEENSW_INS5_IJNSA_ILi8EEESG_EEENS5_IJSG_SC_EEEEEEEvNS4_8identityES14_S1E_vS1F_EENS_8epilogue10collective18CollectiveEpilogueINS1H_23Sm100TmaWarpSpecializedILi4ELi2ELi64ELb0ELb0EEEJNS5_IJSG_SF_SG_EEENS5_IJNSW_ISG_SC_EENSW_INSA_ILi64EEESC_EEEEESI_SJ_SI_SJ_NS1H_6fusion15FusionCallbacksIS1L_NS1R_17LinearCombinationISI_fSI_fLNS_15FloatRoundStyleE2EEES1M_S1Q_JEEENS4_5SM1004TMEM4LOAD26SM100_TMEM_LOAD_32dp32b64xENS4_13SM90_TMA_LOADENS15_INS16_ILi2ELi4ELi3EEES19_NSW_INS5_IJS1A_S1O_EEENS5_IJS1O_SC_EEEEEEENS4_39AutoVectorizingCopyWithAssumedAlignmentILi128EEENS4_14SM90_TMA_STOREES26_S28_S28_EEEvvEEEEvNT_6ParamsE) ;  /* 0xffffff3c02487950 */ /* 0x000fea0003c3ffff */
.L_x_184:
[----:B------:R-:W-:-:S00]  /*c2e0*/  BRA `(.L_x_184) ;  /* 0xfffffffc00fc7947 */ /* 0x000fc0000383ffff */
[----:B------:R-:W-:-:S00]  /*c2f0*/  NOP ;  /* 0x0000000000007918 */ /* 0x000fc00000000000 */
        /* <DEDUP_REMOVED lines=8> */
.L_x_185:


//--------------------- .nv.global.init           --------------------------
	.section	.nv.global.init,"aw",@progbits
.nv.global.init:
	.type		$str$27,@object
	.size		$str$27,($str$28 - $str$27)
$str$27:
        /*0000*/ 	.byte	0x28, 0x61, 0x64, 0x64, 0x72, 0x65, 0x73, 0x73, 0x20, 0x26, 0x20, 0x6d, 0x61, 0x73, 0x6b, 0x29
        /*0010*/ 	.byte	0x20, 0x3d, 0x3d, 0x20, 0x30, 0x00
	.type		$str$28,@object
	.size		$str$28,($str$26 - $str$28)
$str$28:
        /*0016*/ 	.byte	0x2f, 0x74, 0x6d, 0x70, 0x2f, 0x63, 0x75, 0x74, 0x6c, 0x61, 0x73, 0x73, 0x5f, 0x73, 0x77, 0x65
        /*0026*/ 	.byte	0x65, 0x70, 0x5f, 0x73, 0x72, 0x63, 0x2f, 0x69, 0x6e, 0x63, 0x6c, 0x75, 0x64, 0x65, 0x2f, 0x63
        /*0036*/ 	.byte	0x75, 0x74, 0x65, 0x2f, 0x70, 0x6f, 0x69, 0x6e, 0x74, 0x65, 0x72, 0x5f, 0x66, 0x6c, 0x61, 0x67
        /*0046*/ 	.byte	0x67, 0x65, 0x64, 0x2e, 0x68, 0x70, 0x70, 0x00
	.type		$str$26,@object
	.size		$str$26,($str$25 - $str$26)
$str$26:
        /*004e*/ 	.byte	0x2f, 0x74, 0x6d, 0x70, 0x2f, 0x63, 0x75, 0x74, 0x6c, 0x61, 0x73, 0x73, 0x5f, 0x73, 0x77, 0x65
        /*005e*/ 	.byte	0x65, 0x70, 0x5f, 0x73, 0x72, 0x63, 0x2f, 0x69, 0x6e, 0x63, 0x6c, 0x75, 0x64, 0x65, 0x2f, 0x63
        /*006e*/ 	.byte	0x75, 0x74, 0x65, 0x2f, 0x61, 0x74, 0x6f, 0x6d, 0x2f, 0x63, 0x6f, 0x70, 0x79, 0x5f, 0x74, 0x72
        /*007e*/ 	.byte	0x61, 0x69, 0x74, 0x73, 0x5f, 0x73, 0x6d, 0x31, 0x30, 0x30, 0x2e, 0x68, 0x70, 0x70, 0x00
	.type		$str$25,@object
	.size		$str$25,(__unnamed_1 - $str$25)
$str$25:
        /*008d*/ 	.byte	0x28, 0x28, 0x75, 0x69, 0x6e, 0x74, 0x33, 0x32, 0x5f, 0x74, 0x28, 0x74, 0x68, 0x72, 0x65, 0x61
        /*009d*/ 	.byte	0x64, 0x49, 0x64, 0x78, 0x2e, 0x78, 0x29, 0x20, 0x2f, 0x20, 0x33, 0x32, 0x29, 0x20, 0x25, 0x20
        /*00ad*/ 	.byte	0x34, 0x29, 0x20, 0x3d, 0x3d, 0x20, 0x28, 0x28, 0x28, 0x74, 0x6d, 0x65, 0x6d, 0x5f, 0x61, 0x64
        /*00bd*/ 	.byte	0x64, 0x72, 0x20, 0x3e, 0x3e, 0x20, 0x31, 0x36, 0x29, 0x20, 0x2f, 0x20, 0x33, 0x32, 0x29, 0x20
        /*00cd*/ 	.byte	0x25, 0x20, 0x34, 0x29, 0x00
	.type		__unnamed_1,@object
	.size		__unnamed_1,(__unnamed_2 - __unnamed_1)
__unnamed_1:
        /*00d2*/ 	.byte	0x61, 0x75, 0x74, 0x6f, 0x20, 0x63, 0x75, 0x74, 0x65, 0x3a, 0x3a, 0x61, 0x73, 0x5f, 0x70, 0x6f
        /* <DEDUP_REMOVED lines=24> */
        /*0262*/ 	.byte	0x43, 0x3c, 0x38, 0x31, 0x39, 0x32, 0x3e, 0x3e, 0x3e, 0x3e, 0x5d, 0x00
	.type		__unnamed_2,@object
	.size		__unnamed_2,(__unnamed_3 - __unnamed_2)
__unnamed_2:
        /* <DEDUP_REMOVED lines=26> */
	.type		__unnamed_3,@object
	.size		__unnamed_3,(.L_3 - __unnamed_3)
__unnamed_3:
        /* <DEDUP_REMOVED lines=42> */
        /*06aa*/ 	.byte	0x3e, 0x3e, 0x3e, 0x3e, 0x5d, 0x00
.L_3:


//--------------------- .nv.shared._ZN7cutlass13device_kernelINS_4gemm6kernel13GemmUniversalIN4cute5tupleIJiiiiEEENS1_10collective13CollectiveMmaINS1_35MainloopSm100TmaUmmaWarpSpecializedILi3ELi2ELi2ENS5_IJNS4_1CILi2EEENSA_ILi1EEESC_EEEEENS5_IJNSA_ILi256EEESF_NSA_ILi128EEEEEENS_12float_e5m2_tENS5_IJlSC_lEEESI_SJ_NS4_8TiledMMAINS4_8MMA_AtomIJNS4_10MMA_TraitsINS4_25SM100_MMA_F8F6F4_2x1SM_SSEJSI_SI_fSF_SF_NS4_17integral_constantINS4_4UMMA5MajorELSQ_0EEESR_NSO_INSP_7ScaleInELSS_0EEEST_EEEEEENS4_6LayoutINS5_IJSC_SC_SC_EEENS5_IJNSA_ILi0EEESY_SY_EEEEENS5_IJNS4_10UnderscoreES11_S11_EEEEENS4_18SM100_TMA_2SM_LOADENS4_14ComposedLayoutINS4_7SwizzleILi3ELi4ELi3EEENS4_18smem_ptr_flag_bitsILi8EEENSW_INS5_IJNSA_ILi8EEESG_EEENS5_IJSG_SC_EEEEEEEvNS4_8identityES14_S1E_vS1F_EENS_8epilogue10collective18CollectiveEpilogueINS1H_23Sm100TmaWarpSpecializedILi4ELi2ELi64ELb0ELb0EEEJNS5_IJSG_SF_SG_EEENS5_IJNSW_ISG_SC_EENSW_INSA_ILi64EEESC_EEEEESI_SJ_SI_SJ_NS1H_6fusion15FusionCallbacksIS1L_NS1R_17LinearCombinationISI_fSI_fLNS_15FloatRoundStyleE2EEES1M_S1Q_JEEENS4_5SM1004TMEM4LOAD26SM100_TMEM_LOAD_32dp32b64xENS4_13SM90_TMA_LOADENS15_INS16_ILi2ELi4ELi3EEES19_NSW_INS5_IJS1A_S1O_EEENS5_IJS1O_SC_EEEEEEENS4_39AutoVectorizingCopyWithAssumedAlignmentILi128EEENS4_14SM90_TMA_STOREES26_S28_S28_EEEvvEEEEvNT_6ParamsE --------------------------
	.section	.nv.shared._ZN7cutlass13device_kernelINS_4gemm6kernel13GemmUniversalIN4cute5tupleIJiiiiEEENS1_10collective13CollectiveMmaINS1_35MainloopSm100TmaUmmaWarpSpecializedILi3ELi2ELi2ENS5_IJNS4_1CILi2EEENSA_ILi1EEESC_EEEEENS5_IJNSA_ILi256EEESF_NSA_ILi128EEEEEENS_12float_e5m2_tENS5_IJlSC_lEEESI_SJ_NS4_8TiledMMAINS4_8MMA_AtomIJNS4_10MMA_TraitsINS4_25SM100_MMA_F8F6F4_2x1SM_SSEJSI_SI_fSF_SF_NS4_17integral_constantINS4_4UMMA5MajorELSQ_0EEESR_NSO_INSP_7ScaleInELSS_0EEEST_EEEEEENS4_6LayoutINS5_IJSC_SC_SC_EEENS5_IJNSA_ILi0EEESY_SY_EEEEENS5_IJNS4_10UnderscoreES11_S11_EEEEENS4_18SM100_TMA_2SM_LOADENS4_14ComposedLayoutINS4_7SwizzleILi3ELi4ELi3EEENS4_18smem_ptr_flag_bitsILi8EEENSW_INS5_IJNSA_ILi8EEESG_EEENS5_IJSG_SC_EEEEEEEvNS4_8identityES14_S1E_vS1F_EENS_8epilogue10collective18CollectiveEpilogueINS1H_23Sm100TmaWarpSpecializedILi4ELi2ELi64ELb0ELb0EEEJNS5_IJSG_SF_SG_EEENS5_IJNSW_ISG_SC_EENSW_INSA_ILi64EEESC_EEEEESI_SJ_SI_SJ_NS1H_6fusion15FusionCallbacksIS1L_NS1R_17LinearCombinationISI_fSI_fLNS_15FloatRoundStyleE2EEES1M_S1Q_JEEENS4_5SM1004TMEM4LOAD26SM100_TMEM_LOAD_32dp32b64xENS4_13SM90_TMA_LOADENS15_INS16_ILi2ELi4ELi3EEES19_NSW_INS5_IJS1A_S1O_EEENS5_IJS1O_SC_EEEEEEENS4_39AutoVectorizingCopyWithAssumedAlignmentILi128EEENS4_14SM90_TMA_STOREES26_S28_S28_EEEvvEEEEvNT_6ParamsE,"aw",@nobits
	.sectionflags	@""
	.align	16
	.zero		1024


//--------------------- .nv.shared.reserved.0     --------------------------
	.section	.nv.shared.reserved.0,"aw",@nobits
	.weak		__nv_reservedSMEM_offset_0_alias
	.size		__nv_reservedSMEM_offset_0_alias, 0, 64
	.other		__nv_reservedSMEM_offset_0_alias,@"STO_CUDA_RESERVED_SHARED STV_DEFAULT"
__nv_reservedSMEM_offset_0_alias:
	.zero		0
.nv.shared.reserved.0:
	.zero		64
	.weak		__nv_reservedSMEM_tcgen05_partition
	.type		__nv_reservedSMEM_tcgen05_partition,@object
	.size		__nv_reservedSMEM_tcgen05_partition,(.L_0 - __nv_reservedSMEM_tcgen05_partition)
__nv_reservedSMEM_tcgen05_partition:
	.zero		32
.L_0:


//--------------------- .nv.global                --------------------------
	.section	.nv.global,"aw",@nobits
.nv.global:
	.type		_ZN39_INTERNAL_6231f0a8_4_k_cu_507a8fbb_95354cute1_E,@object
	.size		_ZN39_INTERNAL_6231f0a8_4_k_cu_507a8fbb_95354cute1_E,(_ZN39_INTERNAL_6231f0a8_4_k_cu_507a8fbb_95354cuda3std3__45__cpo6cbeginE - _ZN39_INTERNAL_6231f0a8_4_k_cu_507a8fbb_95354cute1_E)
_ZN39_INTERNAL_6231f0a8_4_k_cu_507a8fbb_95354cute1_E:
	.zero		1
	.type		_ZN39_INTERNAL_6231f0a8_4_k_cu_507a8fbb_95354cuda3std3__45__cpo6cbeginE,@object
	.size		_ZN39_INTERNAL_6231f0a8_4_k_cu_507a8fbb_95354cuda3std3__45__cpo6cbeginE,(_ZN39_INTERNAL_6231f0a8_4_k_cu_507a8fbb_95354cuda3std3__48in_placeE - _ZN39_INTERNAL_6231f0a8_4_k_cu_507a8fbb_95354cuda3std3__45__cpo6cbeginE)
_ZN39_INTERNAL_6231f0a8_4_k_cu_507a8fbb_95354cuda3std3__45__cpo6cbeginE:
	.zero		1
	.type		_ZN39_INTERNAL_6231f0a8_4_k_cu_507a8fbb_95354cuda3std3__48in_placeE,@object
	.size		_ZN39_INTERNAL_6231f0a8_4_k_cu_507a8fbb_95354cuda3std3__48in_placeE,(_ZN39_INTERNAL_6231f0a8_4_k_cu_507a8fbb_95354cuda3std6ranges3__45__cpo9iter_moveE - _ZN39_INTERNAL_6231f0a8_4_k_cu_507a8fbb_95354cuda3std3__48in_placeE)
_ZN39_INTERNAL_6231f0a8_4_k_cu_507a8fbb_95354cuda3std3__48in_placeE:
	.zero		1
	.type		_ZN39_INTERNAL_6231f0a8_4_k_cu_507a8fbb_95354cuda3std6ranges3__45__cpo9iter_moveE,@object
	.size		_ZN39_INTERNAL_6231f0a8_4_k_cu_507a8fbb_95354cuda3std6ranges3__45__cpo9iter_moveE,(_ZN39_INTERNAL_6231f0a8_4_k_cu_507a8fbb_95354cuda3std3__45__cpo5beginE - _ZN39_INTERNAL_6231f0a8_4_k_cu_507a8fbb_95354cuda3std6ranges3__45__cpo9iter_moveE)
_ZN39_INTERNAL_6231f0a8_4_k_cu_507a8fbb_95354cuda3std6ranges3__45__cpo9iter_moveE:
	.zero		1
	.type		_ZN39_INTERNAL_6231f0a8_4_k_cu_507a8fbb_95354cuda3std3__45__cpo5beginE,@object
	.size		_ZN39_INTERNAL_6231f0a8_4_k_cu_507a8fbb_95354cuda3std3__45__cpo5beginE,(_ZN39_INTERNAL_6231f0a8_4_k_cu_507a8fbb_95354cuda3std3__441_GLOBAL__N__6231f0a8_4_k_cu_507a8fbb_95356ignoreE - _ZN39_INTERNAL_6231f0a8_4_k_cu_507a8fbb_95354cuda3std3__45__cpo5beginE)
_ZN39_INTERNAL_6231f0a8_4_k_cu_507a8fbb_95354cuda3std3__45__cpo5beginE:
	.zero		1
	.type		_ZN39_INTERNAL_6231f0a8_4_k_cu_507a8fbb_95354cuda3std3__441_GLOBAL__N__6231f0a8_4_k_cu_507a8fbb_95356ignoreE,@object
	.size		_ZN39_INTERNAL_6231f0a8_4_k_cu_507a8fbb_95354cuda3std3__441_GLOBAL__N__6231f0a8_4_k_cu_507a8fbb_95356ignoreE,(_ZN39_INTERNAL_6231f0a8_4_k_cu_507a8fbb_95354cute7productE - _ZN39_INTERNAL_6231f0a8_4_k_cu_507a8fbb_95354cuda3std3__441_GLOBAL__N__6231f0a8_4_k_cu_507a8fbb_95356ignoreE)
_ZN39_INTERNAL_6231f0a8_4_k_cu_507a8fbb_95354cuda3std3__441_GLOBAL__N__6231f0a8_4_k_cu_507a8fbb_95356ignoreE:
	.zero		1
	.type		_ZN39_INTERNAL_6231f0a8_4_k_cu_507a8fbb_95354cute7productE,@object
	.size		_ZN39_INTERNAL_6231f0a8_4_k_cu_507a8fbb_95354cute7productE,(_ZN39_INTERNAL_6231f0a8_4_k_cu_507a8fbb_95354cuda3std3__45__cpo3endE - _ZN39_INTERNAL_6231f0a8_4_k_cu_507a8fbb_95354cute7productE)
_ZN39_INTERNAL_6231f0a8_4_k_cu_507a8fbb_95354cute7productE:
	.zero		1
	.type		_ZN39_INTERNAL_6231f0a8_4_k_cu_507a8fbb_95354cuda3std3__45__cpo3endE,@object
	.size		_ZN39_INTERNAL_6231f0a8_4_k_cu_507a8fbb_95354cuda3std3__45__cpo3endE,(_ZN39_INTERNAL_6231f0a8_4_k_cu_507a8fbb_95354cuda3std3__419piecewise_constructE - _ZN39_INTERNAL_6231f0a8_4_k_cu_507a8fbb_95354cuda3std3__45__cpo3endE)
_ZN39_INTERNAL_6231f0a8_4_k_cu_507a8fbb_95354cuda3std3__45__cpo3endE:
	.zero		1
	.type		_ZN39_INTERNAL_6231f0a8_4_k_cu_507a8fbb_95354cuda3std3__419piecewise_constructE,@object
	.size		_ZN39_INTERNAL_6231f0a8_4_k_cu_507a8fbb_95354cuda3std3__419piecewise_constructE,(_ZN39_INTERNAL_6231f0a8_4_k_cu_507a8fbb_95354cuda3std3__45__cpo4cendE - _ZN39_INTERNAL_6231f0a8_4_k_cu_507a8fbb_95354cuda3std3__419piecewise_constructE)
_ZN39_INTERNAL_6231f0a8_4_k_cu_507a8fbb_95354cuda3std3__419piecewise_constructE:
	.zero		1
	.type		_ZN39_INTERNAL_6231f0a8_4_k_cu_507a8fbb_95354cuda3std3__45__cpo4cendE,@object
	.size		_ZN39_INTERNAL_6231f0a8_4_k_cu_507a8fbb_95354cuda3std3__45__cpo4cendE,(_ZN39_INTERNAL_6231f0a8_4_k_cu_507a8fbb_95354cuda3std6ranges3__45__cpo4swapE - _ZN39_INTERNAL_6231f0a8_4_k_cu_507a8fbb_95354cuda3std3__45__cpo4cendE)
_ZN39_INTERNAL_6231f0a8_4_k_cu_507a8fbb_95354cuda3std3__45__cpo4cendE:
	.zero		1
	.type		_ZN39_INTERNAL_6231f0a8_4_k_cu_507a8fbb_95354cuda3std6ranges3__45__cpo4swapE,@object
	.size		_ZN39_INTERNAL_6231f0a8_4_k_cu_507a8fbb_95354cuda3std6ranges3__45__cpo4swapE,(.L_11 - _ZN39_INTERNAL_6231f0a8_4_k_cu_507a8fbb_95354cuda3std6ranges3__45__cpo4swapE)
_ZN39_INTERNAL_6231f0a8_4_k_cu_507a8fbb_95354cuda3std6ranges3__45__cpo4swapE:
	.zero		1
.L_11:


//--------------------- .nv.constant0._ZN7cutlass13device_kernelINS_4gemm6kernel13GemmUniversalIN4cute5tupleIJiiiiEEENS1_10collective13CollectiveMmaINS1_35MainloopSm100TmaUmmaWarpSpecializedILi3ELi2ELi2ENS5_IJNS4_1CILi2EEENSA_ILi1EEESC_EEEEENS5_IJNSA_ILi256EEESF_NSA_ILi128EEEEEENS_12float_e5m2_tENS5_IJlSC_lEEESI_SJ_NS4_8TiledMMAINS4_8MMA_AtomIJNS4_10MMA_TraitsINS4_25SM100_MMA_F8F6F4_2x1SM_SSEJSI_SI_fSF_SF_NS4_17integral_constantINS4_4UMMA5MajorELSQ_0EEESR_NSO_INSP_7ScaleInELSS_0EEEST_EEEEEENS4_6LayoutINS5_IJSC_SC_SC_EEENS5_IJNSA_ILi0EEESY_SY_EEEEENS5_IJNS4_10UnderscoreES11_S11_EEEEENS4_18SM100_TMA_2SM_LOADENS4_14ComposedLayoutINS4_7SwizzleILi3ELi4ELi3EEENS4_18smem_ptr_flag_bitsILi8EEENSW_INS5_IJNSA_ILi8EEESG_EEENS5_IJSG_SC_EEEEEEEvNS4_8identityES14_S1E_vS1F_EENS_8epilogue10collective18CollectiveEpilogueINS1H_23Sm100TmaWarpSpecializedILi4ELi2ELi64ELb0ELb0EEEJNS5_IJSG_SF_SG_EEENS5_IJNSW_ISG_SC_EENSW_INSA_ILi64EEESC_EEEEESI_SJ_SI_SJ_NS1H_6fusion15FusionCallbacksIS1L_NS1R_17LinearCombinationISI_fSI_fLNS_15FloatRoundStyleE2EEES1M_S1Q_JEEENS4_5SM1004TMEM4LOAD26SM100_TMEM_LOAD_32dp32b64xENS4_13SM90_TMA_LOADENS15_INS16_ILi2ELi4ELi3EEES19_NSW_INS5_IJS1A_S1O_EEENS5_IJS1O_SC_EEEEEEENS4_39AutoVectorizingCopyWithAssumedAlignmentILi128EEENS4_14SM90_TMA_STOREES26_S28_S28_EEEvvEEEEvNT_6ParamsE --------------------------
	.section	.nv.constant0._ZN7cutlass13device_kernelINS_4gemm6kernel13GemmUniversalIN4cute5tupleIJiiiiEEENS1_10collective13CollectiveMmaINS1_35MainloopSm100TmaUmmaWarpSpecializedILi3ELi2ELi2ENS5_IJNS4_1CILi2EEENSA_ILi1EEESC_EEEEENS5_IJNSA_ILi256EEESF_NSA_ILi128EEEEEENS_12float_e5m2_tENS5_IJlSC_lEEESI_SJ_NS4_8TiledMMAINS4_8MMA_AtomIJNS4_10MMA_TraitsINS4_25SM100_MMA_F8F6F4_2x1SM_SSEJSI_SI_fSF_SF_NS4_17integral_constantINS4_4UMMA5MajorELSQ_0EEESR_NSO_INSP_7ScaleInELSS_0EEEST_EEEEEENS4_6LayoutINS5_IJSC_SC_SC_EEENS5_IJNSA_ILi0EEESY_SY_EEEEENS5_IJNS4_10UnderscoreES11_S11_EEEEENS4_18SM100_TMA_2SM_LOADENS4_14ComposedLayoutINS4_7SwizzleILi3ELi4ELi3EEENS4_18smem_ptr_flag_bitsILi8EEENSW_INS5_IJNSA_ILi8EEESG_EEENS5_IJSG_SC_EEEEEEEvNS4_8identityES14_S1E_vS1F_EENS_8epilogue10collective18CollectiveEpilogueINS1H_23Sm100TmaWarpSpecializedILi4ELi2ELi64ELb0ELb0EEEJNS5_IJSG_SF_SG_EEENS5_IJNSW_ISG_SC_EENSW_INSA_ILi64EEESC_EEEEESI_SJ_SI_SJ_NS1H_6fusion15FusionCallbacksIS1L_NS1R_17LinearCombinationISI_fSI_fLNS_15FloatRoundStyleE2EEES1M_S1Q_JEEENS4_5SM1004TMEM4LOAD26SM100_TMEM_LOAD_32dp32b64xENS4_13SM90_TMA_LOADENS15_INS16_ILi2ELi4ELi3EEES19_NSW_INS5_IJS1A_S1O_EEENS5_IJS1O_SC_EEEEEEENS4_39AutoVectorizingCopyWithAssumedAlignmentILi128EEENS4_14SM90_TMA_STOREES26_S28_S28_EEEvvEEEEvNT_6ParamsE,"a",@progbits
	.sectionflags	@""
	.align	4
.nv.constant0._ZN7cutlass13device_kernelINS_4gemm6kernel13GemmUniversalIN4cute5tupleIJiiiiEEENS1_10collective13CollectiveMmaINS1_35MainloopSm100TmaUmmaWarpSpecializedILi3ELi2ELi2ENS5_IJNS4_1CILi2EEENSA_ILi1EEESC_EEEEENS5_IJNSA_ILi256EEESF_NSA_ILi128EEEEEENS_12float_e5m2_tENS5_IJlSC_lEEESI_SJ_NS4_8TiledMMAINS4_8MMA_AtomIJNS4_10MMA_TraitsINS4_25SM100_MMA_F8F6F4_2x1SM_SSEJSI_SI_fSF_SF_NS4_17integral_constantINS4_4UMMA5MajorELSQ_0EEESR_NSO_INSP_7ScaleInELSS_0EEEST_EEEEEENS4_6LayoutINS5_IJSC_SC_SC_EEENS5_IJNSA_ILi0EEESY_SY_EEEEENS5_IJNS4_10UnderscoreES11_S11_EEEEENS4_18SM100_TMA_2SM_LOADENS4_14ComposedLayoutINS4_7SwizzleILi3ELi4ELi3EEENS4_18smem_ptr_flag_bitsILi8EEENSW_INS5_IJNSA_ILi8EEESG_EEENS5_IJSG_SC_EEEEEEEvNS4_8identityES14_S1E_vS1F_EENS_8epilogue10collective18CollectiveEpilogueINS1H_23Sm100TmaWarpSpecializedILi4ELi2ELi64ELb0ELb0EEEJNS5_IJSG_SF_SG_EEENS5_IJNSW_ISG_SC_EENSW_INSA_ILi64EEESC_EEEEESI_SJ_SI_SJ_NS1H_6fusion15FusionCallbacksIS1L_NS1R_17LinearCombinationISI_fSI_fLNS_15FloatRoundStyleE2EEES1M_S1Q_JEEENS4_5SM1004TMEM4LOAD26SM100_TMEM_LOAD_32dp32b64xENS4_13SM90_TMA_LOADENS15_INS16_ILi2ELi4ELi3EEES19_NSW_INS5_IJS1A_S1O_EEENS5_IJS1O_SC_EEEEEEENS4_39AutoVectorizingCopyWithAssumedAlignmentILi128EEENS4_14SM90_TMA_STOREES26_S28_S28_EEEvvEEEEvNT_6ParamsE:
	.zero		2944


//--------------------- SYMBOLS --------------------------

	.type		.nv.reservedSmem.offset0,@object
	.size		.nv.reservedSmem.offset0,0x4
	.type		.nv.reservedSmem.cap,@object
	.size		.nv.reservedSmem.cap,0x4
	.type		__assertfail,@function
